	.target	sm_90a

	.elftype	@"ET_EXEC"


//--------------------- .note.nv.tkinfo           --------------------------
	.section	.note.nv.tkinfo,"",@"SHT_NOTE"
	.sectionflags	@"SHF_NOTE_NV_TKINFO"
	.tkinfo
        /*0018*/ 	.word	0x00000002
        /*0030*/ 	.string	""
        /*0030*/ 	.string	"ptxas"
        /*0030*/ 	.string	"Cuda compilation tools, release 13.0, V13.0.88"
        /*0030*/ 	.string	"Build cuda_13.0.r13.0/compiler.36424714_0"
        /*0030*/ 	.string	"-arch sm_90a -m 64 "



//--------------------- .note.nv.cuinfo           --------------------------
	.section	.note.nv.cuinfo,"",@"SHT_NOTE"
	.sectionflags	@"SHF_NOTE_NV_CUINFO"
        /*0018*/ 	.short	0x0002
        /*001a*/ 	.short	0x005a
        /*001c*/ 	.short	0x0082
	.zero		2


//--------------------- .nv.info                  --------------------------
	.section	.nv.info,"",@"SHT_CUDA_INFO"
	.align	4


	//----- nvinfo : EIATTR_REGCOUNT
	.align		4
        /*0000*/ 	.byte	0x04, 0x2f
        /*0002*/ 	.short	(.L_15 - .L_14)
	.align		4
.L_14:
        /*0004*/ 	.word	index@(_ZN7cutlass13device_kernelINS_4gemm6kernel13GemmUniversalIN4cute5tupleIJiiiiEEENS1_10collective13CollectiveMmaINS1_34MainloopSm90TmaGmmaWarpSpecializedILi7ENS5_IJNS4_1CILi1EEESB_SB_EEENS1_35KernelTmaWarpSpecializedCooperativeEEENS5_IJNSA_ILi128EEESF_NSA_ILi32EEEEEEfNS5_IJlSB_lEEEfSI_NS4_8TiledMMAINS4_8MMA_AtomIJNS4_4SM904GMMA30MMA_64x128x8_F32TF32TF32_SS_TNILNSM_7ScaleInE1ELSO_1EEEEEENS4_6LayoutINS5_IJNSA_ILi2EEESB_SB_EEENS5_IJSB_NSA_ILi0EEESU_EEEEENS5_IJNS4_10UnderscoreESX_SX_EEEEENS4_13SM90_TMA_LOADENS4_14ComposedLayoutINS4_7SwizzleILi3ELi4ELi3EEENS4_18smem_ptr_flag_bitsILi32EEENSR_INS5_IJNSA_ILi8EEESG_EEENS5_IJSG_SB_EEEEEEEvNS4_8identityES10_S1A_vS1B_EENS_8epilogue10collective6detail29Sm90TmaWarpSpecializedAdapterINS1E_15DefaultEpilogueINS_10tfloat32_tESI_SI_NS1D_6thread17LinearCombinationIS1I_Li1EffLNS1J_9ScaleType4KindE0ELNS_15FloatRoundStyleE2ES1I_EENS1_15EpilogueDefaultEEEEEvvEEEEvNT_6ParamsE)
        /*0008*/ 	.word	0x000000a8


	//----- nvinfo : EIATTR_FRAME_SIZE
	.align		4
.L_15:
        /*000c*/ 	.byte	0x04, 0x11
        /*000e*/ 	.short	(.L_17 - .L_16)
	.align		4
.L_16:
        /*0010*/ 	.word	index@(_ZN7cutlass13device_kernelINS_4gemm6kernel13GemmUniversalIN4cute5tupleIJiiiiEEENS1_10collective13CollectiveMmaINS1_34MainloopSm90TmaGmmaWarpSpecializedILi7ENS5_IJNS4_1CILi1EEESB_SB_EEENS1_35KernelTmaWarpSpecializedCooperativeEEENS5_IJNSA_ILi128EEESF_NSA_ILi32EEEEEEfNS5_IJlSB_lEEEfSI_NS4_8TiledMMAINS4_8MMA_AtomIJNS4_4SM904GMMA30MMA_64x128x8_F32TF32TF32_SS_TNILNSM_7ScaleInE1ELSO_1EEEEEENS4_6LayoutINS5_IJNSA_ILi2EEESB_SB_EEENS5_IJSB_NSA_ILi0EEESU_EEEEENS5_IJNS4_10UnderscoreESX_SX_EEEEENS4_13SM90_TMA_LOADENS4_14ComposedLayoutINS4_7SwizzleILi3ELi4ELi3EEENS4_18smem_ptr_flag_bitsILi32EEENSR_INS5_IJNSA_ILi8EEESG_EEENS5_IJSG_SB_EEEEEEEvNS4_8identityES10_S1A_vS1B_EENS_8epilogue10collective6detail29Sm90TmaWarpSpecializedAdapterINS1E_15DefaultEpilogueINS_10tfloat32_tESI_SI_NS1D_6thread17LinearCombinationIS1I_Li1EffLNS1J_9ScaleType4KindE0ELNS_15FloatRoundStyleE2ES1I_EENS1_15EpilogueDefaultEEEEEvvEEEEvNT_6ParamsE)
        /*0014*/ 	.word	0x00000000


	//----- nvinfo : EIATTR_MIN_STACK_SIZE
	.align		4
.L_17:
        /*0018*/ 	.byte	0x04, 0x12
        /*001a*/ 	.short	(.L_19 - .L_18)
	.align		4
.L_18:
        /*001c*/ 	.word	index@(_ZN7cutlass13device_kernelINS_4gemm6kernel13GemmUniversalIN4cute5tupleIJiiiiEEENS1_10collective13CollectiveMmaINS1_34MainloopSm90TmaGmmaWarpSpecializedILi7ENS5_IJNS4_1CILi1EEESB_SB_EEENS1_35KernelTmaWarpSpecializedCooperativeEEENS5_IJNSA_ILi128EEESF_NSA_ILi32EEEEEEfNS5_IJlSB_lEEEfSI_NS4_8TiledMMAINS4_8MMA_AtomIJNS4_4SM904GMMA30MMA_64x128x8_F32TF32TF32_SS_TNILNSM_7ScaleInE1ELSO_1EEEEEENS4_6LayoutINS5_IJNSA_ILi2EEESB_SB_EEENS5_IJSB_NSA_ILi0EEESU_EEEEENS5_IJNS4_10UnderscoreESX_SX_EEEEENS4_13SM90_TMA_LOADENS4_14ComposedLayoutINS4_7SwizzleILi3ELi4ELi3EEENS4_18smem_ptr_flag_bitsILi32EEENSR_INS5_IJNSA_ILi8EEESG_EEENS5_IJSG_SB_EEEEEEEvNS4_8identityES10_S1A_vS1B_EENS_8epilogue10collective6detail29Sm90TmaWarpSpecializedAdapterINS1E_15DefaultEpilogueINS_10tfloat32_tESI_SI_NS1D_6thread17LinearCombinationIS1I_Li1EffLNS1J_9ScaleType4KindE0ELNS_15FloatRoundStyleE2ES1I_EENS1_15EpilogueDefaultEEEEEvvEEEEvNT_6ParamsE)
        /*0020*/ 	.word	0x00000000
.L_19:


//--------------------- .nv.compat                --------------------------
	.section	.nv.compat,"",@"SHT_CUDA_COMPAT_INFO"
	.align	4
        /*0000*/ 	.byte	0x02, 0x09, 0x01, 0x00, 0x02, 0x02, 0x04, 0x00, 0x02, 0x05, 0x05, 0x00, 0x03, 0x07, 0x01, 0x01
        /*0010*/ 	.byte	0x02, 0x03, 0x01, 0x00, 0x02, 0x06, 0x01, 0x00, 0x04, 0x0b, 0x08, 0x00, 0x00, 0x00, 0x00, 0x00
        /*0020*/ 	.byte	0x00, 0x00, 0x00, 0x00


//--------------------- .nv.info._ZN7cutlass13device_kernelINS_4gemm6kernel13GemmUniversalIN4cute5tupleIJiiiiEEENS1_10collective13CollectiveMmaINS1_34MainloopSm90TmaGmmaWarpSpecializedILi7ENS5_IJNS4_1CILi1EEESB_SB_EEENS1_35KernelTmaWarpSpecializedCooperativeEEENS5_IJNSA_ILi128EEESF_NSA_ILi32EEEEEEfNS5_IJlSB_lEEEfSI_NS4_8TiledMMAINS4_8MMA_AtomIJNS4_4SM904GMMA30MMA_64x128x8_F32TF32TF32_SS_TNILNSM_7ScaleInE1ELSO_1EEEEEENS4_6LayoutINS5_IJNSA_ILi2EEESB_SB_EEENS5_IJSB_NSA_ILi0EEESU_EEEEENS5_IJNS4_10UnderscoreESX_SX_EEEEENS4_13SM90_TMA_LOADENS4_14ComposedLayoutINS4_7SwizzleILi3ELi4ELi3EEENS4_18smem_ptr_flag_bitsILi32EEENSR_INS5_IJNSA_ILi8EEESG_EEENS5_IJSG_SB_EEEEEEEvNS4_8identityES10_S1A_vS1B_EENS_8epilogue10collective6detail29Sm90TmaWarpSpecializedAdapterINS1E_15DefaultEpilogueINS_10tfloat32_tESI_SI_NS1D_6thread17LinearCombinationIS1I_Li1EffLNS1J_9ScaleType4KindE0ELNS_15FloatRoundStyleE2ES1I_EENS1_15EpilogueDefaultEEEEEvvEEEEvNT_6ParamsE --------------------------
	.section	.nv.info._ZN7cutlass13device_kernelINS_4gemm6kernel13GemmUniversalIN4cute5tupleIJiiiiEEENS1_10collective13CollectiveMmaINS1_34MainloopSm90TmaGmmaWarpSpecializedILi7ENS5_IJNS4_1CILi1EEESB_SB_EEENS1_35KernelTmaWarpSpecializedCooperativeEEENS5_IJNSA_ILi128EEESF_NSA_ILi32EEEEEEfNS5_IJlSB_lEEEfSI_NS4_8TiledMMAINS4_8MMA_AtomIJNS4_4SM904GMMA30MMA_64x128x8_F32TF32TF32_SS_TNILNSM_7ScaleInE1ELSO_1EEEEEENS4_6LayoutINS5_IJNSA_ILi2EEESB_SB_EEENS5_IJSB_NSA_ILi0EEESU_EEEEENS5_IJNS4_10UnderscoreESX_SX_EEEEENS4_13SM90_TMA_LOADENS4_14ComposedLayoutINS4_7SwizzleILi3ELi4ELi3EEENS4_18smem_ptr_flag_bitsILi32EEENSR_INS5_IJNSA_ILi8EEESG_EEENS5_IJSG_SB_EEEEEEEvNS4_8identityES10_S1A_vS1B_EENS_8epilogue10collective6detail29Sm90TmaWarpSpecializedAdapterINS1E_15DefaultEpilogueINS_10tfloat32_tESI_SI_NS1D_6thread17LinearCombinationIS1I_Li1EffLNS1J_9ScaleType4KindE0ELNS_15FloatRoundStyleE2ES1I_EENS1_15EpilogueDefaultEEEEEvvEEEEvNT_6ParamsE,"",@"SHT_CUDA_INFO"
	.sectionflags	@""
	.align	4


	//----- nvinfo : EIATTR_CUDA_API_VERSION
	.align		4
        /*0000*/ 	.byte	0x04, 0x37
        /*0002*/ 	.short	(.L_21 - .L_20)
.L_20:
        /*0004*/ 	.word	0x00000082


	//----- nvinfo : EIATTR_KPARAM_INFO
	.align		4
.L_21:
        /*0008*/ 	.byte	0x04, 0x17
        /*000a*/ 	.short	(.L_23 - .L_22)
.L_22:
        /*000c*/ 	.word	0x00000000
        /*0010*/ 	.short	0x0000
        /*0012*/ 	.short	0x0070
        /*0014*/ 	.byte	0x00, 0xf0, 0x01, 0x10


	//----- nvinfo : EIATTR_SPARSE_MMA_MASK
	.align		4
.L_23:
        /*0018*/ 	.byte	0x03, 0x50
        /*001a*/ 	.short	0x0000


	//----- nvinfo : EIATTR_MAXREG_COUNT
	.align		4
        /*001c*/ 	.byte	0x03, 0x1b
        /*001e*/ 	.short	0x00a8


	//----- nvinfo : EIATTR_NUM_BARRIERS
	.align		4
        /*0020*/ 	.byte	0x02, 0x4c
        /*0022*/ 	.byte	0x01
	.zero		1


	//----- nvinfo : EIATTR_EXTERNS
	.align		4
        /*0024*/ 	.byte	0x04, 0x0f
        /*0026*/ 	.short	(.L_25 - .L_24)


	//   ....[0]....
	.align		4
.L_24:
        /*0028*/ 	.word	index@(__assertfail)


	//----- nvinfo : EIATTR_MERCURY_ISA_VERSION
	.align		4
.L_25:
        /*002c*/ 	.byte	0x03, 0x5f
        /*002e*/ 	.short	0x0101


	//----- nvinfo : EIATTR_INT_WARP_WIDE_INSTR_OFFSETS
	.align		4
        /*0030*/ 	.byte	0x04, 0x31
        /*0032*/ 	.short	(.L_27 - .L_26)


	//   ....[0]....
.L_26:
        /*0034*/ 	.word	0x00000450


	//   ....[1]....
        /*0038*/ 	.word	0x00000460


	//   ....[2]....
        /*003c*/ 	.word	0x00000520


	//----- nvinfo : EIATTR_COOP_GROUP_MASK_REGIDS
	.align		4
.L_27:
        /*0040*/ 	.byte	0x04, 0x29
        /*0042*/ 	.short	(.L_29 - .L_28)


	//   ....[0]....
.L_28:
        /*0044*/ 	.word	0xffffffff


	//   ....[1]....
        /*0048*/ 	.word	0xffffffff


	//   ....[2]....
        /*004c*/ 	.word	0xffffffff


	//   ....[3]....
        /*0050*/ 	.word	0xffffffff


	//   ....[4]....
        /*0054*/ 	.word	0xffffffff


	//----- nvinfo : EIATTR_COOP_GROUP_INSTR_OFFSETS
	.align		4
.L_29:
        /*0058*/ 	.byte	0x04, 0x28
        /*005a*/ 	.short	(.L_31 - .L_30)


	//   ....[0]....
.L_30:
        /*005c*/ 	.word	0x00000060


	//   ....[1]....
        /*0060*/ 	.word	0x00000070


	//   ....[2]....
        /*0064*/ 	.word	0x00000130


	//   ....[3]....
        /*0068*/ 	.word	0x00000320


	//   ....[4]....
        /*006c*/ 	.word	0x00001220


	//----- nvinfo : EIATTR_REG_RECONFIG
	.align		4
.L_31:
        /*0070*/ 	.byte	0x01, 0x54
	.zero		2


	//----- nvinfo : EIATTR_SYSCALL_OFFSETS
	.align		4
        /*0074*/ 	.byte	0x04, 0x46
        /*0076*/ 	.short	(.L_33 - .L_32)


	//   ....[0]....
.L_32:
        /*0078*/ 	.word	0x00001410


	//----- nvinfo : EIATTR_MBARRIER_INSTR_OFFSETS
	.align		4
.L_33:
        /*007c*/ 	.byte	0x04, 0x39
        /*007e*/ 	.short	(.L_35 - .L_34)


	//   ....[0]....
.L_34:
        /*0080*/ 	.word	0x00000230
        /*0084*/ 	.word	0x000000ff
        /*0088*/ 	.word	0x00000000
        /*008c*/ 	.short	0x0100
        /*008e*/ 	.byte	0x08
	.zero		1


	//   ....[1]....
        /*0090*/ 	.word	0x00000240
        /*0094*/ 	.word	0x000000ff
        /*0098*/ 	.word	0x00000038
        /*009c*/ 	.short	0x0100
        /*009e*/ 	.byte	0x08
	.zero		1


	//   ....[2]....
        /*00a0*/ 	.word	0x00000250
        /*00a4*/ 	.word	0x000000ff
        /*00a8*/ 	.word	0x00000008
        /*00ac*/ 	.short	0x0100
        /*00ae*/ 	.byte	0x08
	.zero		1


	//   ....[3]....
        /*00b0*/ 	.word	0x00000260
        /*00b4*/ 	.word	0x000000ff
        /*00b8*/ 	.word	0x00000040
        /*00bc*/ 	.short	0x0100
        /*00be*/ 	.byte	0x08
	.zero		1


	//   ....[4]....
        /*00c0*/ 	.word	0x00000270
        /*00c4*/ 	.word	0x000000ff
        /*00c8*/ 	.word	0x00000010
        /*00cc*/ 	.short	0x0100
        /*00ce*/ 	.byte	0x08
	.zero		1


	//   ....[5]....
        /*00d0*/ 	.word	0x00000280
        /*00d4*/ 	.word	0x000000ff
        /*00d8*/ 	.word	0x00000048
        /*00dc*/ 	.short	0x0100
        /*00de*/ 	.byte	0x08
	.zero		1


	//   ....[6]....
        /*00e0*/ 	.word	0x00000290
        /*00e4*/ 	.word	0x000000ff
        /*00e8*/ 	.word	0x00000018
        /*00ec*/ 	.short	0x0100
        /*00ee*/ 	.byte	0x08
	.zero		1


	//   ....[7]....
        /*00f0*/ 	.word	0x000002a0
        /*00f4*/ 	.word	0x000000ff
        /*00f8*/ 	.word	0x00000050
        /*00fc*/ 	.short	0x0100
        /*00fe*/ 	.byte	0x08
	.zero		1


	//   ....[8]....
        /*0100*/ 	.word	0x000002b0
        /*0104*/ 	.word	0x000000ff
        /*0108*/ 	.word	0x00000020
        /*010c*/ 	.short	0x0100
        /*010e*/ 	.byte	0x08
	.zero		1


	//   ....[9]....
        /*0110*/ 	.word	0x000002c0
        /*0114*/ 	.word	0x000000ff
        /*0118*/ 	.word	0x00000058
        /*011c*/ 	.short	0x0100
        /*011e*/ 	.byte	0x08
	.zero		1


	//   ....[10]....
        /*0120*/ 	.word	0x000002d0
        /*0124*/ 	.word	0x000000ff
        /*0128*/ 	.word	0x00000028
        /*012c*/ 	.short	0x0100
        /*012e*/ 	.byte	0x08
	.zero		1


	//   ....[11]....
        /*0130*/ 	.word	0x000002e0
        /*0134*/ 	.word	0x000000ff
        /*0138*/ 	.word	0x00000060
        /*013c*/ 	.short	0x0100
        /*013e*/ 	.byte	0x08
	.zero		1


	//   ....[12]....
        /*0140*/ 	.word	0x000002f0
        /*0144*/ 	.word	0x000000ff
        /*0148*/ 	.word	0x00000030
        /*014c*/ 	.short	0x0100
        /*014e*/ 	.byte	0x08
	.zero		1


	//   ....[13]....
        /*0150*/ 	.word	0x00000300
        /*0154*/ 	.word	0x000000ff
        /*0158*/ 	.word	0x00000068
        /*015c*/ 	.short	0x0100
        /*015e*/ 	.byte	0x08
	.zero		1


	//   ....[14]....
        /*0160*/ 	.word	0x000005a0
        /*0164*/ 	.word	0x000000ff
        /*0168*/ 	.word	0x00000080
        /*016c*/ 	.short	0x0100
        /*016e*/ 	.byte	0x08
	.zero		1


	//   ....[15]....
        /*0170*/ 	.word	0x00000620
        /*0174*/ 	.word	0x000000ff
        /*0178*/ 	.word	0x00000088
        /*017c*/ 	.short	0x0100
        /*017e*/ 	.byte	0x08
	.zero		1


	//   ....[16]....
        /*0180*/ 	.word	0x00001490
        /*0184*/ 	.word	0x00000003
        /*0188*/ 	.word	0x00000000
        /*018c*/ 	.short	0x010a
        /*018e*/ 	.byte	0x3f
	.zero		1


	//   ....[17]....
        /*0190*/ 	.word	0x000014f0
        /*0194*/ 	.word	0x00000003
        /*0198*/ 	.word	0x00000000
        /*019c*/ 	.short	0x010a
        /*019e*/ 	.byte	0x3f
	.zero		1


	//   ....[18]....
        /*01a0*/ 	.word	0x00001840
        /*01a4*/ 	.word	0x000000ff
        /*01a8*/ 	.word	0x00000000
        /*01ac*/ 	.short	0x010a
        /*01ae*/ 	.byte	0x07
	.zero		1


	//   ....[19]....
        /*01b0*/ 	.word	0x00001880
        /*01b4*/ 	.word	0x000000ff
        /*01b8*/ 	.word	0x00000000
        /*01bc*/ 	.short	0x010a
        /*01be*/ 	.byte	0x07
	.zero		1


	//   ....[20]....
        /*01c0*/ 	.word	0x00001ae0
        /*01c4*/ 	.word	0x000000ff
        /*01c8*/ 	.word	0x00000000
        /*01cc*/ 	.short	0x0101
        /*01ce*/ 	.byte	0x07
	.zero		1


	//   ....[21]....
        /*01d0*/ 	.word	0x00001ce0
        /*01d4*/ 	.word	0x000000ff
        /*01d8*/ 	.word	0x00000000
        /*01dc*/ 	.short	0x0101
        /*01de*/ 	.byte	0x04
	.zero		1


	//   ....[22]....
        /*01e0*/ 	.word	0x00006eb0
        /*01e4*/ 	.word	0x0000000e
        /*01e8*/ 	.word	0x00000038
        /*01ec*/ 	.short	0x010a
        /*01ee*/ 	.byte	0x3f
	.zero		1


	//   ....[23]....
        /*01f0*/ 	.word	0x00007280
        /*01f4*/ 	.word	0x00000006
        /*01f8*/ 	.word	0x00000088
        /*01fc*/ 	.short	0x0101
        /*01fe*/ 	.byte	0x3f
	.zero		1


	//   ....[24]....
        /*0200*/ 	.word	0x00007960
        /*0204*/ 	.word	0x00000007
        /*0208*/ 	.word	0x00000000
        /*020c*/ 	.short	0x010a
        /*020e*/ 	.byte	0x3f
	.zero		1


	//   ....[25]....
        /*0210*/ 	.word	0x000079e0
        /*0214*/ 	.word	0x00000009
        /*0218*/ 	.word	0x00000000
        /*021c*/ 	.short	0x010a
        /*021e*/ 	.byte	0x3f
	.zero		1


	//   ....[26]....
        /*0220*/ 	.word	0x00007a70
        /*0224*/ 	.word	0x00000006
        /*0228*/ 	.word	0x00000000
        /*022c*/ 	.short	0x010a
        /*022e*/ 	.byte	0x3f
	.zero		1


	//   ....[27]....
        /*0230*/ 	.word	0x00007b00
        /*0234*/ 	.word	0x00000009
        /*0238*/ 	.word	0x00000000
        /*023c*/ 	.short	0x010a
        /*023e*/ 	.byte	0x3f
	.zero		1


	//   ....[28]....
        /*0240*/ 	.word	0x00007b90
        /*0244*/ 	.word	0x00000006
        /*0248*/ 	.word	0x00000000
        /*024c*/ 	.short	0x010a
        /*024e*/ 	.byte	0x3f
	.zero		1


	//   ....[29]....
        /*0250*/ 	.word	0x00007c20
        /*0254*/ 	.word	0x00000009
        /*0258*/ 	.word	0x00000000
        /*025c*/ 	.short	0x010a
        /*025e*/ 	.byte	0x3f
	.zero		1


	//   ....[30]....
        /*0260*/ 	.word	0x00007cb0
        /*0264*/ 	.word	0x00000003
        /*0268*/ 	.word	0x00000000
        /*026c*/ 	.short	0x010a
        /*026e*/ 	.byte	0x3f
	.zero		1


	//   ....[31]....
        /*0270*/ 	.word	0x00007d10
        /*0274*/ 	.word	0x00000003
        /*0278*/ 	.word	0x00000000
        /*027c*/ 	.short	0x010a
        /*027e*/ 	.byte	0x3f
	.zero		1


	//   ....[32]....
        /*0280*/ 	.word	0x00007d70
        /*0284*/ 	.word	0x00000004
        /*0288*/ 	.word	0x00000000
        /*028c*/ 	.short	0x010a
        /*028e*/ 	.byte	0x3f
	.zero		1


	//   ....[33]....
        /*0290*/ 	.word	0x00007e40
        /*0294*/ 	.word	0x0000000e
        /*0298*/ 	.word	0x00000038
        /*029c*/ 	.short	0x010a
        /*029e*/ 	.byte	0x3f
	.zero		1


	//   ....[34]....
        /*02a0*/ 	.word	0x00007f10
        /*02a4*/ 	.word	0x00000007
        /*02a8*/ 	.word	0x00000000
        /*02ac*/ 	.short	0x010a
        /*02ae*/ 	.byte	0x3f
	.zero		1


	//   ....[35]....
        /*02b0*/ 	.word	0x00007f60
        /*02b4*/ 	.word	0x00000009
        /*02b8*/ 	.word	0x00000000
        /*02bc*/ 	.short	0x010a
        /*02be*/ 	.byte	0x3f
	.zero		1


	//   ....[36]....
        /*02c0*/ 	.word	0x00007fb0
        /*02c4*/ 	.word	0x00000006
        /*02c8*/ 	.word	0x00000000
        /*02cc*/ 	.short	0x010a
        /*02ce*/ 	.byte	0x3f
	.zero		1


	//   ....[37]....
        /*02d0*/ 	.word	0x00008000
        /*02d4*/ 	.word	0x00000009
        /*02d8*/ 	.word	0x00000000
        /*02dc*/ 	.short	0x010a
        /*02de*/ 	.byte	0x3f
	.zero		1


	//   ....[38]....
        /*02e0*/ 	.word	0x00008050
        /*02e4*/ 	.word	0x00000006
        /*02e8*/ 	.word	0x00000000
        /*02ec*/ 	.short	0x010a
        /*02ee*/ 	.byte	0x3f
	.zero		1


	//   ....[39]....
        /*02f0*/ 	.word	0x000080a0
        /*02f4*/ 	.word	0x00000009
        /*02f8*/ 	.word	0x00000000
        /*02fc*/ 	.short	0x010a
        /*02fe*/ 	.byte	0x3f
	.zero		1


	//----- nvinfo : EIATTR_NUM_MBARRIERS
	.align		4
.L_35:
        /*0300*/ 	.byte	0x03, 0x38
        /*0302*/ 	.short	0x0010


	//----- nvinfo : EIATTR_EXIT_INSTR_OFFSETS
	.align		4
        /*0304*/ 	.byte	0x04, 0x1c
        /*0306*/ 	.short	(.L_37 - .L_36)


	//   ....[0]....
.L_36:
        /*0308*/ 	.word	0x000006c0


	//   ....[1]....
        /*030c*/ 	.word	0x00000f80


	//   ....[2]....
        /*0310*/ 	.word	0x00006590


	//   ....[3]....
        /*0314*/ 	.word	0x00006bc0


	//   ....[4]....
        /*0318*/ 	.word	0x00007d00


	//----- nvinfo : EIATTR_MAX_THREADS
	.align		4
.L_37:
        /*031c*/ 	.byte	0x04, 0x05
        /*031e*/ 	.short	(.L_39 - .L_38)
.L_38:
        /*0320*/ 	.word	0x00000180
        /*0324*/ 	.word	0x00000001
        /*0328*/ 	.word	0x00000001


	//----- nvinfo : EIATTR_CRS_STACK_SIZE
	.align		4
.L_39:
        /*032c*/ 	.byte	0x04, 0x1e
        /*032e*/ 	.short	(.L_41 - .L_40)
.L_40:
        /*0330*/ 	.word	0x00000000


	//----- nvinfo : EIATTR_CBANK_PARAM_SIZE
	.align		4
.L_41:
        /*0334*/ 	.byte	0x03, 0x19
        /*0336*/ 	.short	0x0470


	//----- nvinfo : EIATTR_PARAM_CBANK
	.align		4
        /*0338*/ 	.byte	0x04, 0x0a
        /*033a*/ 	.short	(.L_43 - .L_42)
	.align		4
.L_42:
        /*033c*/ 	.word	index@(.nv.constant0._ZN7cutlass13device_kernelINS_4gemm6kernel13GemmUniversalIN4cute5tupleIJiiiiEEENS1_10collective13CollectiveMmaINS1_34MainloopSm90TmaGmmaWarpSpecializedILi7ENS5_IJNS4_1CILi1EEESB_SB_EEENS1_35KernelTmaWarpSpecializedCooperativeEEENS5_IJNSA_ILi128EEESF_NSA_ILi32EEEEEEfNS5_IJlSB_lEEEfSI_NS4_8TiledMMAINS4_8MMA_AtomIJNS4_4SM904GMMA30MMA_64x128x8_F32TF32TF32_SS_TNILNSM_7ScaleInE1ELSO_1EEEEEENS4_6LayoutINS5_IJNSA_ILi2EEESB_SB_EEENS5_IJSB_NSA_ILi0EEESU_EEEEENS5_IJNS4_10UnderscoreESX_SX_EEEEENS4_13SM90_TMA_LOADENS4_14ComposedLayoutINS4_7SwizzleILi3ELi4ELi3EEENS4_18smem_ptr_flag_bitsILi32EEENSR_INS5_IJNSA_ILi8EEESG_EEENS5_IJSG_SB_EEEEEEEvNS4_8identityES10_S1A_vS1B_EENS_8epilogue10collective6detail29Sm90TmaWarpSpecializedAdapterINS1E_15DefaultEpilogueINS_10tfloat32_tESI_SI_NS1D_6thread17LinearCombinationIS1I_Li1EffLNS1J_9ScaleType4KindE0ELNS_15FloatRoundStyleE2ES1I_EENS1_15EpilogueDefaultEEEEEvvEEEEvNT_6ParamsE)
        /*0340*/ 	.short	0x0210
        /*0342*/ 	.short	0x0470


	//----- nvinfo : EIATTR_SW_WAR
	.align		4
.L_43:
        /*0344*/ 	.byte	0x04, 0x36
        /*0346*/ 	.short	(.L_45 - .L_44)
.L_44:
        /*0348*/ 	.word	0x00000008
.L_45:


//--------------------- .nv.callgraph             --------------------------
	.section	.nv.callgraph,"",@"SHT_CUDA_CALLGRAPH"
	.align	4
	.sectionentsize	8
	.align		4
        /*0000*/ 	.word	0x00000000
	.align		4
        /*0004*/ 	.word	0xffffffff
	.align		4
        /*0008*/ 	.word	index@(_ZN7cutlass13device_kernelINS_4gemm6kernel13GemmUniversalIN4cute5tupleIJiiiiEEENS1_10collective13CollectiveMmaINS1_34MainloopSm90TmaGmmaWarpSpecializedILi7ENS5_IJNS4_1CILi1EEESB_SB_EEENS1_35KernelTmaWarpSpecializedCooperativeEEENS5_IJNSA_ILi128EEESF_NSA_ILi32EEEEEEfNS5_IJlSB_lEEEfSI_NS4_8TiledMMAINS4_8MMA_AtomIJNS4_4SM904GMMA30MMA_64x128x8_F32TF32TF32_SS_TNILNSM_7ScaleInE1ELSO_1EEEEEENS4_6LayoutINS5_IJNSA_ILi2EEESB_SB_EEENS5_IJSB_NSA_ILi0EEESU_EEEEENS5_IJNS4_10UnderscoreESX_SX_EEEEENS4_13SM90_TMA_LOADENS4_14ComposedLayoutINS4_7SwizzleILi3ELi4ELi3EEENS4_18smem_ptr_flag_bitsILi32EEENSR_INS5_IJNSA_ILi8EEESG_EEENS5_IJSG_SB_EEEEEEEvNS4_8identityES10_S1A_vS1B_EENS_8epilogue10collective6detail29Sm90TmaWarpSpecializedAdapterINS1E_15DefaultEpilogueINS_10tfloat32_tESI_SI_NS1D_6thread17LinearCombinationIS1I_Li1EffLNS1J_9ScaleType4KindE0ELNS_15FloatRoundStyleE2ES1I_EENS1_15EpilogueDefaultEEEEEvvEEEEvNT_6ParamsE)
	.align		4
        /*000c*/ 	.word	index@(__assertfail)
	.align		4
        /*0010*/ 	.word	0x00000000
	.align		4
        /*0014*/ 	.word	0xfffffffe
	.align		4
        /*0018*/ 	.word	0x00000000
	.align		4
        /*001c*/ 	.word	0xfffffffd
	.align		4
        /*0020*/ 	.word	0x00000000
	.align		4
        /*0024*/ 	.word	0xfffffffc


//--------------------- .nv.constant4             --------------------------
	.section	.nv.constant4,"a",@progbits
	.align	8
	.align		8
.nv.constant4:
        /*0000*/ 	.dword	__assertfail
	.align		8
        /*0008*/ 	.dword	__unnamed_1
	.align		8
        /*0010*/ 	.dword	_ZN39_INTERNAL_e342319c_4_k_cu_9bf609a1_32094cuda3std3__45__cpo5beginE
	.align		8
        /*0018*/ 	.dword	_ZN39_INTERNAL_e342319c_4_k_cu_9bf609a1_32094cuda3std3__45__cpo3endE
	.align		8
        /*0020*/ 	.dword	_ZN39_INTERNAL_e342319c_4_k_cu_9bf609a1_32094cuda3std3__45__cpo6cbeginE
	.align		8
        /*0028*/ 	.dword	_ZN39_INTERNAL_e342319c_4_k_cu_9bf609a1_32094cuda3std3__45__cpo4cendE
	.align		8
        /*0030*/ 	.dword	_ZN39_INTERNAL_e342319c_4_k_cu_9bf609a1_32094cuda3std3__441_GLOBAL__N__e342319c_4_k_cu_9bf609a1_32096ignoreE
	.align		8
        /*0038*/ 	.dword	_ZN39_INTERNAL_e342319c_4_k_cu_9bf609a1_32094cuda3std3__419piecewise_constructE
	.align		8
        /*0040*/ 	.dword	_ZN39_INTERNAL_e342319c_4_k_cu_9bf609a1_32094cuda3std3__48in_placeE
	.align		8
        /*0048*/ 	.dword	_ZN39_INTERNAL_e342319c_4_k_cu_9bf609a1_32094cuda3std6ranges3__45__cpo4swapE
	.align		8
        /*0050*/ 	.dword	_ZN39_INTERNAL_e342319c_4_k_cu_9bf609a1_32094cuda3std6ranges3__45__cpo9iter_moveE
	.align		8
        /*0058*/ 	.dword	_ZN39_INTERNAL_e342319c_4_k_cu_9bf609a1_32094cute7productE
	.align		8
        /*0060*/ 	.dword	_ZN39_INTERNAL_e342319c_4_k_cu_9bf609a1_32094cute1_E
	.align		8
        /*0068*/ 	.dword	$str$22
	.align		8
        /*0070*/ 	.dword	$str$23


//--------------------- .text._ZN7cutlass13device_kernelINS_4gemm6kernel13GemmUniversalIN4cute5tupleIJiiiiEEENS1_10collective13CollectiveMmaINS1_34MainloopSm90TmaGmmaWarpSpecializedILi7ENS5_IJNS4_1CILi1EEESB_SB_EEENS1_35KernelTmaWarpSpecializedCooperativeEEENS5_IJNSA_ILi128EEESF_NSA_ILi32EEEEEEfNS5_IJlSB_lEEEfSI_NS4_8TiledMMAINS4_8MMA_AtomIJNS4_4SM904GMMA30MMA_64x128x8_F32TF32TF32_SS_TNILNSM_7ScaleInE1ELSO_1EEEEEENS4_6LayoutINS5_IJNSA_ILi2EEESB_SB_EEENS5_IJSB_NSA_ILi0EEESU_EEEEENS5_IJNS4_10UnderscoreESX_SX_EEEEENS4_13SM90_TMA_LOADENS4_14ComposedLayoutINS4_7SwizzleILi3ELi4ELi3EEENS4_18smem_ptr_flag_bitsILi32EEENSR_INS5_IJNSA_ILi8EEESG_EEENS5_IJSG_SB_EEEEEEEvNS4_8identityES10_S1A_vS1B_EENS_8epilogue10collective6detail29Sm90TmaWarpSpecializedAdapterINS1E_15DefaultEpilogueINS_10tfloat32_tESI_SI_NS1D_6thread17LinearCombinationIS1I_Li1EffLNS1J_9ScaleType4KindE0ELNS_15FloatRoundStyleE2ES1I_EENS1_15EpilogueDefaultEEEEEvvEEEEvNT_6ParamsE --------------------------
	.section	.text._ZN7cutlass13device_kernelINS_4gemm6kernel13GemmUniversalIN4cute5tupleIJiiiiEEENS1_10collective13CollectiveMmaINS1_34MainloopSm90TmaGmmaWarpSpecializedILi7ENS5_IJNS4_1CILi1EEESB_SB_EEENS1_35KernelTmaWarpSpecializedCooperativeEEENS5_IJNSA_ILi128EEESF_NSA_ILi32EEEEEEfNS5_IJlSB_lEEEfSI_NS4_8TiledMMAINS4_8MMA_AtomIJNS4_4SM904GMMA30MMA_64x128x8_F32TF32TF32_SS_TNILNSM_7ScaleInE1ELSO_1EEEEEENS4_6LayoutINS5_IJNSA_ILi2EEESB_SB_EEENS5_IJSB_NSA_ILi0EEESU_EEEEENS5_IJNS4_10UnderscoreESX_SX_EEEEENS4_13SM90_TMA_LOADENS4_14ComposedLayoutINS4_7SwizzleILi3ELi4ELi3EEENS4_18smem_ptr_flag_bitsILi32EEENSR_INS5_IJNSA_ILi8EEESG_EEENS5_IJSG_SB_EEEEEEEvNS4_8identityES10_S1A_vS1B_EENS_8epilogue10collective6detail29Sm90TmaWarpSpecializedAdapterINS1E_15DefaultEpilogueINS_10tfloat32_tESI_SI_NS1D_6thread17LinearCombinationIS1I_Li1EffLNS1J_9ScaleType4KindE0ELNS_15FloatRoundStyleE2ES1I_EENS1_15EpilogueDefaultEEEEEvvEEEEvNT_6ParamsE,"ax",@progbits
	.align	128
.text._ZN7cutlass13device_kernelINS_4gemm6kernel13GemmUniversalIN4cute5tupleIJiiiiEEENS1_10collective13CollectiveMmaINS1_34MainloopSm90TmaGmmaWarpSpecializedILi7ENS5_IJNS4_1CILi1EEESB_SB_EEENS1_35KernelTmaWarpSpecializedCooperativeEEENS5_IJNSA_ILi128EEESF_NSA_ILi32EEEEEEfNS5_IJlSB_lEEEfSI_NS4_8TiledMMAINS4_8MMA_AtomIJNS4_4SM904GMMA30MMA_64x128x8_F32TF32TF32_SS_TNILNSM_7ScaleInE1ELSO_1EEEEEENS4_6LayoutINS5_IJNSA_ILi2EEESB_SB_EEENS5_IJSB_NSA_ILi0EEESU_EEEEENS5_IJNS4_10UnderscoreESX_SX_EEEEENS4_13SM90_TMA_LOADENS4_14ComposedLayoutINS4_7SwizzleILi3ELi4ELi3EEENS4_18smem_ptr_flag_bitsILi32EEENSR_INS5_IJNSA_ILi8EEESG_EEENS5_IJSG_SB_EEEEEEEvNS4_8identityES10_S1A_vS1B_EENS_8epilogue10collective6detail29Sm90TmaWarpSpecializedAdapterINS1E_15DefaultEpilogueINS_10tfloat32_tESI_SI_NS1D_6thread17LinearCombinationIS1I_Li1EffLNS1J_9ScaleType4KindE0ELNS_15FloatRoundStyleE2ES1I_EENS1_15EpilogueDefaultEEEEEvvEEEEvNT_6ParamsE:
        .type           _ZN7cutlass13device_kernelINS_4gemm6kernel13GemmUniversalIN4cute5tupleIJiiiiEEENS1_10collective13CollectiveMmaINS1_34MainloopSm90TmaGmmaWarpSpecializedILi7ENS5_IJNS4_1CILi1EEESB_SB_EEENS1_35KernelTmaWarpSpecializedCooperativeEEENS5_IJNSA_ILi128EEESF_NSA_ILi32EEEEEEfNS5_IJlSB_lEEEfSI_NS4_8TiledMMAINS4_8MMA_AtomIJNS4_4SM904GMMA30MMA_64x128x8_F32TF32TF32_SS_TNILNSM_7ScaleInE1ELSO_1EEEEEENS4_6LayoutINS5_IJNSA_ILi2EEESB_SB_EEENS5_IJSB_NSA_ILi0EEESU_EEEEENS5_IJNS4_10UnderscoreESX_SX_EEEEENS4_13SM90_TMA_LOADENS4_14ComposedLayoutINS4_7SwizzleILi3ELi4ELi3EEENS4_18smem_ptr_flag_bitsILi32EEENSR_INS5_IJNSA_ILi8EEESG_EEENS5_IJSG_SB_EEEEEEEvNS4_8identityES10_S1A_vS1B_EENS_8epilogue10collective6detail29Sm90TmaWarpSpecializedAdapterINS1E_15DefaultEpilogueINS_10tfloat32_tESI_SI_NS1D_6thread17LinearCombinationIS1I_Li1EffLNS1J_9ScaleType4KindE0ELNS_15FloatRoundStyleE2ES1I_EENS1_15EpilogueDefaultEEEEEvvEEEEvNT_6ParamsE,@function
        .size           _ZN7cutlass13device_kernelINS_4gemm6kernel13GemmUniversalIN4cute5tupleIJiiiiEEENS1_10collective13CollectiveMmaINS1_34MainloopSm90TmaGmmaWarpSpecializedILi7ENS5_IJNS4_1CILi1EEESB_SB_EEENS1_35KernelTmaWarpSpecializedCooperativeEEENS5_IJNSA_ILi128EEESF_NSA_ILi32EEEEEEfNS5_IJlSB_lEEEfSI_NS4_8TiledMMAINS4_8MMA_AtomIJNS4_4SM904GMMA30MMA_64x128x8_F32TF32TF32_SS_TNILNSM_7ScaleInE1ELSO_1EEEEEENS4_6LayoutINS5_IJNSA_ILi2EEESB_SB_EEENS5_IJSB_NSA_ILi0EEESU_EEEEENS5_IJNS4_10UnderscoreESX_SX_EEEEENS4_13SM90_TMA_LOADENS4_14ComposedLayoutINS4_7SwizzleILi3ELi4ELi3EEENS4_18smem_ptr_flag_bitsILi32EEENSR_INS5_IJNSA_ILi8EEESG_EEENS5_IJSG_SB_EEEEEEEvNS4_8identityES10_S1A_vS1B_EENS_8epilogue10collective6detail29Sm90TmaWarpSpecializedAdapterINS1E_15DefaultEpilogueINS_10tfloat32_tESI_SI_NS1D_6thread17LinearCombinationIS1I_Li1EffLNS1J_9ScaleType4KindE0ELNS_15FloatRoundStyleE2ES1I_EENS1_15EpilogueDefaultEEEEEvvEEEEvNT_6ParamsE,(.L_x_200 - _ZN7cutlass13device_kernelINS_4gemm6kernel13GemmUniversalIN4cute5tupleIJiiiiEEENS1_10collective13CollectiveMmaINS1_34MainloopSm90TmaGmmaWarpSpecializedILi7ENS5_IJNS4_1CILi1EEESB_SB_EEENS1_35KernelTmaWarpSpecializedCooperativeEEENS5_IJNSA_ILi128EEESF_NSA_ILi32EEEEEEfNS5_IJlSB_lEEEfSI_NS4_8TiledMMAINS4_8MMA_AtomIJNS4_4SM904GMMA30MMA_64x128x8_F32TF32TF32_SS_TNILNSM_7ScaleInE1ELSO_1EEEEEENS4_6LayoutINS5_IJNSA_ILi2EEESB_SB_EEENS5_IJSB_NSA_ILi0EEESU_EEEEENS5_IJNS4_10UnderscoreESX_SX_EEEEENS4_13SM90_TMA_LOADENS4_14ComposedLayoutINS4_7SwizzleILi3ELi4ELi3EEENS4_18smem_ptr_flag_bitsILi32EEENSR_INS5_IJNSA_ILi8EEESG_EEENS5_IJSG_SB_EEEEEEEvNS4_8identityES10_S1A_vS1B_EENS_8epilogue10collective6detail29Sm90TmaWarpSpecializedAdapterINS1E_15DefaultEpilogueINS_10tfloat32_tESI_SI_NS1D_6thread17LinearCombinationIS1I_Li1EffLNS1J_9ScaleType4KindE0ELNS_15FloatRoundStyleE2ES1I_EENS1_15EpilogueDefaultEEEEEvvEEEEvNT_6ParamsE)
        .other          _ZN7cutlass13device_kernelINS_4gemm6kernel13GemmUniversalIN4cute5tupleIJiiiiEEENS1_10collective13CollectiveMmaINS1_34MainloopSm90TmaGmmaWarpSpecializedILi7ENS5_IJNS4_1CILi1EEESB_SB_EEENS1_35KernelTmaWarpSpecializedCooperativeEEENS5_IJNSA_ILi128EEESF_NSA_ILi32EEEEEEfNS5_IJlSB_lEEEfSI_NS4_8TiledMMAINS4_8MMA_AtomIJNS4_4SM904GMMA30MMA_64x128x8_F32TF32TF32_SS_TNILNSM_7ScaleInE1ELSO_1EEEEEENS4_6LayoutINS5_IJNSA_ILi2EEESB_SB_EEENS5_IJSB_NSA_ILi0EEESU_EEEEENS5_IJNS4_10UnderscoreESX_SX_EEEEENS4_13SM90_TMA_LOADENS4_14ComposedLayoutINS4_7SwizzleILi3ELi4ELi3EEENS4_18smem_ptr_flag_bitsILi32EEENSR_INS5_IJNSA_ILi8EEESG_EEENS5_IJSG_SB_EEEEEEEvNS4_8identityES10_S1A_vS1B_EENS_8epilogue10collective6detail29Sm90TmaWarpSpecializedAdapterINS1E_15DefaultEpilogueINS_10tfloat32_tESI_SI_NS1D_6thread17LinearCombinationIS1I_Li1EffLNS1J_9ScaleType4KindE0ELNS_15FloatRoundStyleE2ES1I_EENS1_15EpilogueDefaultEEEEEvvEEEEvNT_6ParamsE,@"STO_CUDA_ENTRY STV_DEFAULT"
_ZN7cutlass13device_kernelINS_4gemm6kernel13GemmUniversalIN4cute5tupleIJiiiiEEENS1_10collective13CollectiveMmaINS1_34MainloopSm90TmaGmmaWarpSpecializedILi7ENS5_IJNS4_1CILi1EEESB_SB_EEENS1_35KernelTmaWarpSpecializedCooperativeEEENS5_IJNSA_ILi128EEESF_NSA_ILi32EEEEEEfNS5_IJlSB_lEEEfSI_NS4_8TiledMMAINS4_8MMA_AtomIJNS4_4SM904GMMA30MMA_64x128x8_F32TF32TF32_SS_TNILNSM_7ScaleInE1ELSO_1EEEEEENS4_6LayoutINS5_IJNSA_ILi2EEESB_SB_EEENS5_IJSB_NSA_ILi0EEESU_EEEEENS5_IJNS4_10UnderscoreESX_SX_EEEEENS4_13SM90_TMA_LOADENS4_14ComposedLayoutINS4_7SwizzleILi3ELi4ELi3EEENS4_18smem_ptr_flag_bitsILi32EEENSR_INS5_IJNSA_ILi8EEESG_EEENS5_IJSG_SB_EEEEEEEvNS4_8identityES10_S1A_vS1B_EENS_8epilogue10collective6detail29Sm90TmaWarpSpecializedAdapterINS1E_15DefaultEpilogueINS_10tfloat32_tESI_SI_NS1D_6thread17LinearCombinationIS1I_Li1EffLNS1J_9ScaleType4KindE0ELNS_15FloatRoundStyleE2ES1I_EENS1_15EpilogueDefaultEEEEEvvEEEEvNT_6ParamsE:
[----:B------:R-:W0:Y:S01]  /*0000*/  LDC R1, c[0x0][0x28] ;  /* 0x00000a00ff017b82 */ /* 0x000e220000000800 */
[----:B------:R-:W1:Y:S01]  /*0010*/  S2R R3, SR_TID.X ;  /* 0x0000000000037919 */ /* 0x000e620000002100 */
[----:B------:R-:W-:Y:S01]  /*0020*/  ELECT P0, URZ, PT ;  /* 0x00000000003f782f */ /* 0x000fe20003800000 */
[----:B------:R-:W-:Y:S01]  /*0030*/  BSSY B0, `(.L_x_0) ;  /* 0x000000f000007945 */ /* 0x000fe20003800000 */
[--C-:B-1----:R-:W-:Y:S02]  /*0040*/  SHF.R.U32.HI R0, RZ, 0x5, R3.reuse ;  /* 0x00000005ff007819 */ /* 0x102fe40000011603 */
[----:B------:R-:W-:-:S03]  /*0050*/  SHF.R.U32.HI R14, RZ, 0x7, R3 ;  /* 0x00000007ff0e7819 */ /* 0x000fc60000011603 */
[----:B------:R-:W1:Y:S04]  /*0060*/  SHFL.IDX PT, R4, R0, RZ, 0x1f ;  /* 0x00001fff00047589 */ /* 0x000e6800000e0000 */
[----:B------:R2:W3:Y:S01]  /*0070*/  SHFL.IDX PT, R10, R14, RZ, 0x1f ;  /* 0x00001fff0e0a7589 */ /* 0x0004e200000e0000 */
[----:B-1----:R-:W-:-:S13]  /*0080*/  ISETP.NE.OR P0, PT, R4, RZ, !P0 ;  /* 0x000000ff0400720c */ /* 0x002fda0004705670 */
[----:B0-23--:R-:W-:Y:S05]  /*0090*/  @P0 BRA `(.L_x_1) ;  /* 0x0000000000200947 */ /* 0x00dfea0003800000 */
[----:B------:R-:W-:Y:S02]  /*00a0*/  ULDC.64 UR4, c[0x0][0x198] ;  /* 0x0000660000047ab9 */ /* 0x000fe40000000a00 */
[----:B------:R-:W-:Y:S02]  /*00b0*/  UIADD3 UR6, UP0, UR4, 0xf0, URZ ;  /* 0x000000f004067890 */ /* 0x000fe4000ff1e03f */
[----:B------:R-:W-:Y:S02]  /*00c0*/  UIADD3 UR4, UP1, UR4, 0x1f0, URZ ;  /* 0x000001f004047890 */ /* 0x000fe4000ff3e03f */
[----:B------:R-:W-:Y:S02]  /*00d0*/  UIADD3.X UR7, URZ, UR5, URZ, UP0, !UPT ;  /* 0x000000053f077290 */ /* 0x000fe400087fe43f */
[----:B------:R-:W-:-:S07]  /*00e0*/  UIADD3.X UR5, URZ, UR5, URZ, UP1, !UPT ;  /* 0x000000053f057290 */ /* 0x000fce0008ffe43f */
[----:B------:R0:W-:Y:S02]  /*00f0*/  UTMACCTL.PF [UR6] ;  /* 0x00000000060079b9 */ /* 0x0001e40008040000 */
[----:B------:R0:W-:Y:S02]  /*0100*/  UTMACCTL.PF [UR4] ;  /* 0x00000000040079b9 */ /* 0x0001e40008040000 */
[----:B0-----:R-:W-:Y:S01]  /*0110*/  NOP ;  /* 0x0000000000007918 */ /* 0x001fe20000000000 */
.L_x_1:
[----:B------:R-:W-:Y:S05]  /*0120*/  BSYNC B0 ;  /* 0x0000000000007941 */ /* 0x000fea0003800000 */
.L_x_0:
[----:B------:R-:W0:Y:S02]  /*0130*/  SHFL.IDX PT, R2, R0, RZ, 0x1f ;  /* 0x00001fff00027589 */ /* 0x000e2400000e0000 */
[----:B0-----:R-:W-:-:S13]  /*0140*/  ISETP.NE.AND P0, PT, R2, RZ, PT ;  /* 0x000000ff0200720c */ /* 0x001fda0003f05270 */
[----:B------:R-:W-:Y:S05]  /*0150*/  @P0 BRA `(.L_x_2) ;  /* 0x0000000000700947 */ /* 0x000fea0003800000 */
[----:B------:R-:W0:Y:S01]  /*0160*/  S2UR UR8, SR_CgaCtaId ;  /* 0x00000000000879c3 */ /* 0x000e220000008800 */
[----:B------:R-:W-:Y:S01]  /*0170*/  UMOV UR4, 0x400 ;  /* 0x0000040000047882 */ /* 0x000fe20000000000 */
[----:B------:R-:W-:Y:S01]  /*0180*/  UMOV UR5, 0x1 ;  /* 0x0000000100057882 */ /* 0x000fe20000000000 */
[----:B------:R-:W-:Y:S01]  /*0190*/  UMOV UR6, 0x100 ;  /* 0x0000010000067882 */ /* 0x000fe20000000000 */
[----:B------:R-:W-:Y:S01]  /*01a0*/  ELECT P0, URZ, PT ;  /* 0x00000000003f782f */ /* 0x000fe20003800000 */
[----:B------:R-:W-:-:S04]  /*01b0*/  UIADD3 UR6, -UR6, 0x100000, URZ ;  /* 0x0010000006067890 */ /* 0x000fc8000fffe13f */
[----:B------:R-:W-:Y:S02]  /*01c0*/  USHF.L.U32 UR7, UR6, 0xb, URZ ;  /* 0x0000000b06077899 */ /* 0x000fe4000800063f */
[----:B------:R-:W-:Y:S02]  /*01d0*/  USHF.L.U32 UR6, UR6, 0x1, URZ ;  /* 0x0000000106067899 */ /* 0x000fe4000800063f */
[----:B0-----:R-:W-:Y:S02]  /*01e0*/  ULEA UR8, UR8, UR4, 0x18 ;  /* 0x0000000408087291 */ /* 0x001fe4000f8ec03f */
[----:B------:R-:W-:-:S04]  /*01f0*/  UIADD3 UR4, -UR5, 0x100000, URZ ;  /* 0x0010000005047890 */ /* 0x000fc8000fffe13f */
[----:B------:R-:W-:Y:S02]  /*0200*/  USHF.L.U32 UR5, UR4, 0xb, URZ ;  /* 0x0000000b04057899 */ /* 0x000fe4000800063f */
[----:B------:R-:W-:Y:S01]  /*0210*/  USHF.L.U32 UR4, UR4, 0x1, URZ ;  /* 0x0000000104047899 */ /* 0x000fe2000800063f */
[----:B------:R-:W0:Y:S11]  /*0220*/  FENCE.VIEW.ASYNC.S ;  /* 0x00000000000073c6 */ /* 0x000e360000000000 */
[----:B0-----:R0:W1:Y:S01]  /*0230*/  SYNCS.EXCH.64 URZ, [UR8], UR4 ;  /* 0x00000004083f75b2 */ /* 0x0010620008000100 */
[----:B------:R0:W2:Y:S01]  /*0240*/  SYNCS.EXCH.64 URZ, [UR8+0x38], UR6 ;  /* 0x00003806083f75b2 */ /* 0x0000a20008000100 */
[----:B------:R0:W3:Y:S01]  /*0250*/  SYNCS.EXCH.64 URZ, [UR8+0x8], UR4 ;  /* 0x00000804083f75b2 */ /* 0x0000e20008000100 */
[----:B------:R0:W4:Y:S01]  /*0260*/  SYNCS.EXCH.64 URZ, [UR8+0x40], UR6 ;  /* 0x00004006083f75b2 */ /* 0x0001220008000100 */
[----:B------:R0:W0:Y:S01]  /*0270*/  SYNCS.EXCH.64 URZ, [UR8+0x10], UR4 ;  /* 0x00001004083f75b2 */ /* 0x0000220008000100 */
        /* <DEDUP_REMOVED lines=9> */
[----:B------:R-:W-:Y:S01]  /*0310*/  NOP ;  /* 0x0000000000007918 */ /* 0x000fe20000000000 */
.L_x_2:
[----:B------:R-:W5:Y:S01]  /*0320*/  SHFL.IDX PT, R0, R0, RZ, 0x1f ;  /* 0x00001fff00007589 */ /* 0x000f6200000e0000 */
[----:B------:R-:W-:Y:S01]  /*0330*/  ELECT P0, URZ, PT ;  /* 0x00000000003f782f */ /* 0x000fe20003800000 */
[----:B------:R-:W1:Y:S01]  /*0340*/  LDC R2, c[0x0][0x65c] ;  /* 0x00019700ff027b82 */ /* 0x000e620000000800 */
[----:B------:R-:W-:Y:S01]  /*0350*/  SHF.R.S32.HI R7, RZ, 0x1f, R4 ;  /* 0x0000001fff077819 */ /* 0x000fe20000011404 */
[----:B------:R-:W2:Y:S01]  /*0360*/  S2R R5, SR_CTAID.Y ;  /* 0x0000000000057919 */ /* 0x000ea20000002600 */
[----:B0-----:R-:W-:Y:S01]  /*0370*/  UMOV UR4, 0x20 ;  /* 0x0000002000047882 */ /* 0x001fe20000000000 */
[----:B------:R-:W-:Y:S01]  /*0380*/  NOP ;  /* 0x0000000000007918 */ /* 0x000fe20000000000 */
[----:B------:R-:W-:Y:S01]  /*0390*/  LEA.HI R7, R7, R4, RZ, 0x2 ;  /* 0x0000000407077211 */ /* 0x000fe200078f10ff */
[----:B------:R-:W0:Y:S01]  /*03a0*/  S2R R6, SR_CTAID.X ;  /* 0x0000000000067919 */ /* 0x000e220000002500 */
[----:B------:R-:W-:Y:S01]  /*03b0*/  ISETP.NE.AND P2, PT, R10, RZ, PT ;  /* 0x000000ff0a00720c */ /* 0x000fe20003f45270 */
[----:B------:R-:W-:Y:S01]  /*03c0*/  NOP ;  /* 0x0000000000007918 */ /* 0x000fe20000000000 */
[----:B------:R-:W-:-:S02]  /*03d0*/  LOP3.LUT R7, R7, 0xfffffffc, RZ, 0xc0, !PT ;  /* 0xfffffffc07077812 */ /* 0x000fc400078ec0ff */
[----:B-----5:R-:W-:Y:S02]  /*03e0*/  ISETP.NE.OR P0, PT, R0, RZ, !P0 ;  /* 0x000000ff0000720c */ /* 0x020fe40004705670 */
[----:B-1----:R-:W-:-:S04]  /*03f0*/  ISETP.NE.AND P3, PT, R2, 0x1, PT ;  /* 0x000000010200780c */ /* 0x002fc80003f65270 */
[----:B------:R-:W-:Y:S01]  /*0400*/  P2R R0, PR, RZ, 0x8 ;  /* 0x00000008ff007803 */ /* 0x000fe20000000000 */
[----:B------:R-:W-:Y:S01]  /*0410*/  IMAD.IADD R0, R4, 0x1, -R7 ;  /* 0x0000000104007824 */ /* 0x000fe200078e0a07 */
[----:B------:R-:W-:Y:S01]  /*0420*/  LOP3.LUT R4, R3, 0x7f, RZ, 0xc0, !PT ;  /* 0x0000007f03047812 */ /* 0x000fe200078ec0ff */
[----:B------:R-:W-:-:S03]  /*0430*/  IMAD.MOV.U32 R7, RZ, RZ, RZ ;  /* 0x000000ffff077224 */ /* 0x000fc600078e00ff */
[----:B------:R-:W-:Y:S01]  /*0440*/  ISETP.NE.AND P1, PT, R0, 0x3, PT ;  /* 0x000000030000780c */ /* 0x000fe20003f25270 */
[----:B------:R-:W-:Y:S01]  /*0450*/  VOTEU.ALL UP0, P0 ;  /* 0x00000000003f7886 */ /* 0x000fe20000000000 */
[----:B------:R-:W-:Y:S01]  /*0460*/  VOTEU.ALL UP1, P0 ;  /* 0x00000000003f7886 */ /* 0x000fe20000020000 */
[----:B------:R-:W0:Y:S01]  /*0470*/  @P3 LDC R17, c[0x0][0x10] ;  /* 0x00000400ff113b82 */ /* 0x000e220000000800 */
[----:B--2---:R-:W-:Y:S02]  /*0480*/  @P3 IMAD.MOV.U32 R8, RZ, RZ, R5 ;  /* 0x000000ffff083224 */ /* 0x004fe400078e0005 */
[----:B------:R-:W-:Y:S01]  /*0490*/  @!UP0 UMOV UR6, 0x400 ;  /* 0x0000040000068882 */ /* 0x000fe20000000000 */
[----:B------:R-:W-:-:S04]  /*04a0*/  @!UP0 UIADD3 UR4, -UR4, 0x100000, URZ ;  /* 0x0010000004048890 */ /* 0x000fc8000fffe13f */
[----:B------:R-:W-:Y:S02]  /*04b0*/  @!UP0 USHF.L.U32 UR5, UR4, 0xb, URZ ;  /* 0x0000000b04058899 */ /* 0x000fe4000800063f */
[----:B------:R-:W-:Y:S01]  /*04c0*/  @!UP0 USHF.L.U32 UR4, UR4, 0x1, URZ ;  /* 0x0000000104048899 */ /* 0x000fe2000800063f */
[----:B------:R-:W-:Y:S01]  /*04d0*/  @P3 IMAD.MOV.U32 R9, RZ, RZ, RZ ;  /* 0x000000ffff093224 */ /* 0x000fe200078e00ff */
[----:B------:R-:W1:Y:S08]  /*04e0*/  @!UP0 S2UR UR7, SR_CgaCtaId ;  /* 0x00000000000789c3 */ /* 0x000e700000008800 */
[----:B------:R-:W2:Y:S01]  /*04f0*/  @!P3 LDC R11, c[0x0][0xc] ;  /* 0x00000300ff0bbb82 */ /* 0x000ea20000000800 */
[----:B0-----:R-:W-:Y:S01]  /*0500*/  @P3 IMAD.WIDE.U32 R16, R6, R17, R8 ;  /* 0x0000001106103225 */ /* 0x001fe200078e0008 */
[----:B-1----:R-:W-:Y:S01]  /*0510*/  @!UP0 ULEA UR8, UR7, UR6, 0x18 ;  /* 0x0000000607088291 */ /* 0x002fe2000f8ec03f */
[----:B------:R-:W-:-:S02]  /*0520*/  VOTEU.ALL UP0, P0 ;  /* 0x00000000003f7886 */ /* 0x000fc40000000000 */
[----:B------:R-:W-:Y:S01]  /*0530*/  ULDC UR6, c[0x0][0xc] ;  /* 0x0000030000067ab9 */ /* 0x000fe20000000800 */
[----:B------:R-:W-:Y:S01]  /*0540*/  ISETP.EQ.OR P0, PT, R0, RZ, !P1 ;  /* 0x000000ff0000720c */ /* 0x000fe20004f02670 */
[----:B------:R-:W-:-:S03]  /*0550*/  ULDC UR7, c[0x0][0x10] ;  /* 0x0000040000077ab9 */ /* 0x000fc60000000800 */
[C---:B------:R-:W-:Y:S01]  /*0560*/  ISETP.EQ.AND P0, PT, R10.reuse, RZ, P0 ;  /* 0x000000ff0a00720c */ /* 0x040fe20000702270 */
[----:B------:R-:W-:Y:S02]  /*0570*/  VIADD R10, R10, 0xffffffff ;  /* 0xffffffff0a0a7836 */ /* 0x000fe40000000000 */
[----:B--2---:R-:W-:Y:S01]  /*0580*/  @!P3 IMAD.WIDE.U32 R8, R11, R5, R6 ;  /* 0x000000050b08b225 */ /* 0x004fe200078e0006 */
[----:B------:R-:W0:Y:S02]  /*0590*/  FENCE.VIEW.ASYNC.S ;  /* 0x00000000000073c6 */ /* 0x000e240000000000 */
[----:B0-----:R-:W3:Y:S01]  /*05a0*/  @!UP0 SYNCS.EXCH.64 URZ, [UR8+0x80], UR4 ;  /* 0x00008004083f85b2 */ /* 0x001ee20008000100 */
[----:B------:R-:W-:Y:S01]  /*05b0*/  SEL R18, RZ, 0x1, !P0 ;  /* 0x00000001ff127807 */ /* 0x000fe20004000000 */
[----:B------:R-:W-:Y:S01]  /*05c0*/  @P3 IMAD.MOV.U32 R11, RZ, RZ, RZ ;  /* 0x000000ffff0b3224 */ /* 0x000fe200078e00ff */
[----:B------:R-:W-:Y:S01]  /*05d0*/  ISETP.GE.U32.AND P1, PT, R10, 0x2, PT ;  /* 0x000000020a00780c */ /* 0x000fe20003f26070 */
[----:B------:R-:W-:-:S02]  /*05e0*/  @!P3 IMAD.MOV.U32 R16, RZ, RZ, R8 ;  /* 0x000000ffff10b224 */ /* 0x000fc400078e0008 */
[----:B------:R-:W-:Y:S01]  /*05f0*/  @P3 IMAD.IADD R17, R17, 0x1, R11 ;  /* 0x0000000111113824 */ /* 0x000fe200078e020b */
[----:B------:R-:W-:Y:S01]  /*0600*/  SEL R18, R18, 0x2, P1 ;  /* 0x0000000212127807 */ /* 0x000fe20000800000 */
[----:B------:R-:W-:Y:S01]  /*0610*/  @!P3 IMAD.MOV.U32 R17, RZ, RZ, R9 ;  /* 0x000000ffff11b224 */ /* 0x000fe200078e0009 */
[----:B------:R0:W3:Y:S01]  /*0620*/  @!UP1 SYNCS.EXCH.64 URZ, [UR8+0x88], UR4 ;  /* 0x00008804083f95b2 */ /* 0x0000e20008000100 */
[----:B------:R-:W-:Y:S01]  /*0630*/  NOP ;  /* 0x0000000000007918 */ /* 0x000fe20000000000 */
[----:B0-----:R-:W-:-:S03]  /*0640*/  UIMAD.WIDE.U32 UR4, UR6, UR7, URZ ;  /* 0x00000007060472a5 */ /* 0x001fc6000f8e003f */
[----:B------:R-:W-:Y:S02]  /*0650*/  ULDC UR6, c[0x0][0x14] ;  /* 0x0000050000067ab9 */ /* 0x000fe40000000800 */
[----:B------:R-:W-:Y:S02]  /*0660*/  UIMAD.WIDE.U32 UR36, UR4, UR6, URZ ;  /* 0x00000006042472a5 */ /* 0x000fe4000f8e003f */
[----:B------:R-:W-:-:S04]  /*0670*/  UIMAD UR42, UR5, UR6, URZ ;  /* 0x00000006052a72a4 */ /* 0x000fc8000f8e023f */
[----:B------:R-:W-:Y:S01]  /*0680*/  UIADD3 UR42, UR37, UR42, URZ ;  /* 0x0000002a252a7290 */ /* 0x000fe2000fffe03f */
[----:B---34-:R-:W-:Y:S06]  /*0690*/  BAR.SYNC.DEFER_BLOCKING 0x0 ;  /* 0x0000000000007b1d */ /* 0x018fec0000010000 */
[----:B------:R-:W-:Y:S05]  /*06a0*/  @!P2 BRA `(.L_x_3) ;  /* 0x0000005c00bca947 */ /* 0x000fea0003800000 */
[----:B------:R-:W-:-:S13]  /*06b0*/  ISETP.GT.U32.AND P0, PT, R10, 0x1, PT ;  /* 0x000000010a00780c */ /* 0x000fda0003f04070 */
[----:B------:R-:W-:Y:S05]  /*06c0*/  @P0 EXIT ;  /* 0x000000000000094d */ /* 0x000fea0003800000 */
[----:B------:R-:W-:Y:S01]  /*06d0*/  ULDC.64 UR4, c[0x0][0x650] ;  /* 0x0001940000047ab9 */ /* 0x000fe20000000a00 */
[----:B------:R-:W-:Y:S01]  /*06e0*/  PRMT R0, RZ, 0x7610, R0 ;  /* 0x00007610ff007816 */ /* 0x000fe20000000000 */
[----:B------:R-:W-:Y:S01]  /*06f0*/  IMAD.MOV.U32 R101, RZ, RZ, -0x1 ;  /* 0xffffffffff657424 */ /* 0x000fe200078e00ff */
[----:B------:R-:W-:Y:S01]  /*0700*/  ISETP.GE.U32.AND P0, PT, R16, UR4, PT ;  /* 0x0000000410007c0c */ /* 0x000fe2000bf06070 */
[----:B------:R-:W-:Y:S02]  /*0710*/  IMAD.MOV.U32 R100, RZ, RZ, -0x1 ;  /* 0xffffffffff647424 */ /* 0x000fe400078e00ff */
[----:B------:R-:W-:Y:S01]  /*0720*/  IMAD.MOV.U32 R99, RZ, RZ, -0x1 ;  /* 0xffffffffff637424 */ /* 0x000fe200078e00ff */
[----:B------:R-:W-:-:S13]  /*0730*/  ISETP.GE.U32.AND.EX P0, PT, R17, UR5, PT, P0 ;  /* 0x0000000511007c0c */ /* 0x000fda000bf06100 */
[----:B------:R-:W-:Y:S05]  /*0740*/  @P0 BRA `(.L_x_4) ;  /* 0x0000000400540947 */ /* 0x000fea0003800000 */
[----:B------:R-:W0:Y:S01]  /*0750*/  LDC.64 R20, c[0x0][0x628] ;  /* 0x00018a00ff147b82 */ /* 0x000e220000000a00 */
[----:B------:R-:W-:Y:S02]  /*0760*/  IMAD.MOV.U32 R8, RZ, RZ, R16 ;  /* 0x000000ffff087224 */ /* 0x000fe400078e0010 */
[----:B------:R-:W-:-:S05]  /*0770*/  IMAD.MOV.U32 R9, RZ, RZ, R17 ;  /* 0x000000ffff097224 */ /* 0x000fca00078e0011 */
[----:B------:R-:W1:Y:S08]  /*0780*/  LDC R0, c[0x0][0x630] ;  /* 0x00018c00ff007b82 */ /* 0x000e700000000800 */
[----:B------:R-:W2:Y:S01]  /*0790*/  LDC.64 R22, c[0x0][0x620] ;  /* 0x00018800ff167b82 */ /* 0x000ea20000000a00 */
[----:B0-----:R-:W-:-:S04]  /*07a0*/  ISETP.NE.U32.AND P0, PT, R20, RZ, PT ;  /* 0x000000ff1400720c */ /* 0x001fc80003f05070 */
[----:B------:R-:W-:-:S13]  /*07b0*/  ISETP.NE.AND.EX P0, PT, R21, RZ, PT, P0 ;  /* 0x000000ff1500720c */ /* 0x000fda0003f05300 */
[----:B-12---:R-:W-:Y:S05]  /*07c0*/  @!P0 BRA `(.L_x_5) ;  /* 0x0000000000288947 */ /* 0x006fea0003800000 */
[----:B------:R-:W0:Y:S02]  /*07d0*/  LDC R13, c[0x0][0x634] ;  /* 0x00018d00ff0d7b82 */ /* 0x000e240000000800 */
[----:B0-----:R-:W-:-:S05]  /*07e0*/  IADD3 R13, P0, R16, R13, RZ ;  /* 0x0000000d100d7210 */ /* 0x001fca0007f1e0ff */
[----:B------:R-:W-:-:S04]  /*07f0*/  IMAD.X R15, RZ, RZ, R17, P0 ;  /* 0x000000ffff0f7224 */ /* 0x000fc800000e0611 */
[----:B------:R-:W-:-:S04]  /*0800*/  IMAD.WIDE.U32 R8, R15, R20, RZ ;  /* 0x000000140f087225 */ /* 0x000fc800078e00ff */
[----:B------:R-:W-:-:S04]  /*0810*/  IMAD.WIDE.U32 R10, P0, R13, R21, R8 ;  /* 0x000000150d0a7225 */ /* 0x000fc80007800008 */
[----:B------:R-:W-:-:S04]  /*0820*/  IMAD.WIDE.U32 R8, R13, R20, RZ ;  /* 0x000000140d087225 */ /* 0x000fc800078e00ff */
[----:B------:R-:W-:Y:S01]  /*0830*/  IMAD.X R13, RZ, RZ, RZ, P0 ;  /* 0x000000ffff0d7224 */ /* 0x000fe200000e06ff */
[----:B------:R-:W-:Y:S01]  /*0840*/  IADD3 RZ, P0, R9, R10, RZ ;  /* 0x0000000a09ff7210 */ /* 0x000fe20007f1e0ff */
[----:B------:R-:W-:-:S04]  /*0850*/  IMAD.MOV.U32 R12, RZ, RZ, R11 ;  /* 0x000000ffff0c7224 */ /* 0x000fc800078e000b */
[----:B------:R-:W-:-:S08]  /*0860*/  IMAD.WIDE.U32.X R8, R15, R21, R12, P0 ;  /* 0x000000150f087225 */ /* 0x000fd000000e040c */
.L_x_5:
[-CC-:B------:R-:W-:Y:S01]  /*0870*/  SHF.R.U64 R99, R8, R0.reuse, R9.reuse ;  /* 0x0000000008637219 */ /* 0x180fe20000001209 */
[----:B------:R-:W0:Y:S01]  /*0880*/  LDC R12, c[0x0][0x618] ;  /* 0x00018600ff0c7b82 */ /* 0x000e220000000800 */
[----:B------:R-:W-:Y:S01]  /*0890*/  SHF.R.U32.HI R7, RZ, R0, R9 ;  /* 0x00000000ff077219 */ /* 0x000fe20000011609 */
[----:B------:R-:W-:Y:S01]  /*08a0*/  ULDC UR4, c[0x0][0x150] ;  /* 0x0000540000047ab9 */ /* 0x000fe20000000800 */
[----:B------:R-:W-:Y:S02]  /*08b0*/  IADD3 R11, P0, RZ, -R99, RZ ;  /* 0x80000063ff0b7210 */ /* 0x000fe40007f1e0ff */
[----:B------:R-:W-:-:S03]  /*08c0*/  I2FP.F32.U32 R0, R6 ;  /* 0x0000000600007245 */ /* 0x000fc60000201000 */
[----:B------:R-:W1:Y:S01]  /*08d0*/  LDC.64 R30, c[0x0][0x640] ;  /* 0x00019000ff1e7b82 */ /* 0x000e620000000a00 */
[----:B------:R-:W-:Y:S02]  /*08e0*/  IMAD.X R13, RZ, RZ, ~R7, P0 ;  /* 0x000000ffff0d7224 */ /* 0x000fe400000e0e07 */
[----:B------:R-:W-:Y:S01]  /*08f0*/  FMUL R0, R0, UR4 ;  /* 0x0000000400007c20 */ /* 0x000fe20008400000 */
[----:B------:R-:W-:Y:S01]  /*0900*/  IMAD.WIDE.U32 R8, R11, R22, R16 ;  /* 0x000000160b087225 */ /* 0x000fe200078e0010 */
[----:B------:R-:W-:-:S03]  /*0910*/  ULDC UR4, c[0x0][0x154] ;  /* 0x0000550000047ab9 */ /* 0x000fc60000000800 */
[----:B------:R-:W-:Y:S01]  /*0920*/  IMAD R10, R13, R22, RZ ;  /* 0x000000160d0a7224 */ /* 0x000fe200078e02ff */
[----:B------:R-:W2:Y:S01]  /*0930*/  LDC R7, c[0x0][0x144] ;  /* 0x00005100ff077b82 */ /* 0x000ea20000000800 */
[----:B------:R-:W3:Y:S02]  /*0940*/  F2I.U32.TRUNC.NTZ R0, R0 ;  /* 0x0000000000007305 */ /* 0x000ee4000020f000 */
[----:B------:R-:W-:-:S04]  /*0950*/  IMAD R11, R11, R23, R10 ;  /* 0x000000170b0b7224 */ /* 0x000fc800078e020a */
[----:B------:R-:W-:Y:S01]  /*0960*/  IMAD.IADD R9, R9, 0x1, R11 ;  /* 0x0000000109097824 */ /* 0x000fe200078e020b */
[----:B------:R-:W4:Y:S01]  /*0970*/  LDC R24, c[0x0][0x608] ;  /* 0x00018200ff187b82 */ /* 0x000f220000000800 */
[----:B------:R-:W-:-:S03]  /*0980*/  IMAD.MOV.U32 R11, RZ, RZ, -0x1 ;  /* 0xffffffffff0b7424 */ /* 0x000fc600078e00ff */
[-CC-:B0-----:R-:W-:Y:S02]  /*0990*/  SHF.R.U64 R22, R8, R12.reuse, R9.reuse ;  /* 0x0000000c08167219 */ /* 0x181fe40000001209 */
[----:B------:R-:W-:Y:S02]  /*09a0*/  I2FP.F32.U32 R8, R5 ;  /* 0x0000000500087245 */ /* 0x000fe40000201000 */
[----:B------:R-:W0:Y:S01]  /*09b0*/  LDC R28, c[0x0][0x658] ;  /* 0x00019600ff1c7b82 */ /* 0x000e220000000800 */
[----:B-1----:R-:W-:Y:S01]  /*09c0*/  ISETP.NE.U32.AND P0, PT, R30, RZ, PT ;  /* 0x000000ff1e00720c */ /* 0x002fe20003f05070 */
[----:B---3--:R-:W-:Y:S02]  /*09d0*/  IMAD.MOV R10, RZ, RZ, -R0 ;  /* 0x000000ffff0a7224 */ /* 0x008fe400078e0a00 */
[----:B------:R-:W-:Y:S01]  /*09e0*/  FMUL R8, R8, UR4 ;  /* 0x0000000408087c20 */ /* 0x000fe20008400000 */
[----:B------:R-:W-:Y:S02]  /*09f0*/  SHF.R.U32.HI R9, RZ, R12, R9 ;  /* 0x0000000cff097219 */ /* 0x000fe40000011609 */
[----:B------:R-:W-:Y:S01]  /*0a00*/  ISETP.NE.AND.EX P0, PT, R31, RZ, PT, P0 ;  /* 0x000000ff1f00720c */ /* 0x000fe20003f05300 */
[----:B------:R1:W3:Y:S01]  /*0a10*/  F2I.U32.TRUNC.NTZ R15, R8 ;  /* 0x00000008000f7305 */ /* 0x0002e2000020f000 */
[----:B------:R-:W1:Y:S01]  /*0a20*/  LDC R20, c[0x0][0x148] ;  /* 0x00005200ff147b82 */ /* 0x000e620000000800 */
[----:B--2---:R-:W-:-:S07]  /*0a30*/  IMAD R0, R7, R10, R6 ;  /* 0x0000000a07007224 */ /* 0x004fce00078e0206 */
[----:B------:R-:W2:Y:S01]  /*0a40*/  LDC R26, c[0x0][0x600] ;  /* 0x00018000ff1a7b82 */ /* 0x000ea20000000800 */
[-CC-:B----4-:R-:W-:Y:S02]  /*0a50*/  SHF.R.U64 R32, R22, R24.reuse, R9.reuse ;  /* 0x0000001816207219 */ /* 0x190fe40000001209 */
[----:B------:R-:W-:Y:S01]  /*0a60*/  SHF.R.U32.HI R7, RZ, R24, R9 ;  /* 0x00000018ff077219 */ /* 0x000fe20000011609 */
[----:B------:R-:W-:-:S04]  /*0a70*/  IMAD.MOV.U32 R9, RZ, RZ, 0x1 ;  /* 0x00000001ff097424 */ /* 0x000fc800078e00ff */
[----:B------:R-:W4:Y:S01]  /*0a80*/  LDC R21, c[0x0][0x648] ;  /* 0x00019200ff157b82 */ /* 0x000f220000000800 */
[-C--:B0-----:R-:W-:Y:S02]  /*0a90*/  SHF.L.U32 R6, R11, R28.reuse, RZ ;  /* 0x0000001c0b067219 */ /* 0x081fe400000006ff */
[--C-:B------:R-:W-:Y:S02]  /*0aa0*/  SHF.R.U64 R24, R32, R28, R7.reuse ;  /* 0x0000001c20187219 */ /* 0x100fe40000001207 */
[----:B------:R-:W-:Y:S02]  /*0ab0*/  LOP3.LUT R13, RZ, R6, RZ, 0x33, !PT ;  /* 0x00000006ff0d7212 */ /* 0x000fe400078e33ff */
[-C--:B------:R-:W-:Y:S01]  /*0ac0*/  SHF.R.U32.HI R7, RZ, R28.reuse, R7 ;  /* 0x0000001cff077219 */ /* 0x080fe20000011607 */
[----:B------:R-:W0:Y:S01]  /*0ad0*/  LDC R23, c[0x0][0x638] ;  /* 0x00018e00ff177b82 */ /* 0x000e220000000800 */
[----:B------:R-:W-:Y:S01]  /*0ae0*/  SHF.L.U32 R12, R9, R28, RZ ;  /* 0x0000001c090c7219 */ /* 0x000fe200000006ff */
[----:B------:R-:W-:-:S06]  /*0af0*/  IMAD.MOV.U32 R6, RZ, RZ, R24 ;  /* 0x000000ffff067224 */ /* 0x000fcc00078e0018 */
[----:B------:R-:W0:Y:S01]  /*0b00*/  LDC R101, c[0x0][0x610] ;  /* 0x00018400ff657b82 */ /* 0x000e220000000800 */
[----:B-1-3--:R-:W-:Y:S05]  /*0b10*/  @!P0 BRA `(.L_x_6) ;  /* 0x0000000000288947 */ /* 0x00afea0003800000 */
[----:B------:R-:W1:Y:S02]  /*0b20*/  LDC R11, c[0x0][0x64c] ;  /* 0x00019300ff0b7b82 */ /* 0x000e640000000800 */
[----:B-1----:R-:W-:-:S05]  /*0b30*/  IADD3 R11, P0, R24, R11, RZ ;  /* 0x0000000b180b7210 */ /* 0x002fca0007f1e0ff */
        /* <DEDUP_REMOVED lines=8> */
.L_x_6:
[----:B----4-:R-:W-:Y:S01]  /*0bc0*/  SHF.R.U64 R6, R6, R21, R7 ;  /* 0x0000001506067219 */ /* 0x010fe20000001207 */
[----:B--2---:R-:W-:Y:S01]  /*0bd0*/  VIADD R7, R26, 0xffffffff ;  /* 0xffffffff1a077836 */ /* 0x004fe20000000000 */
[----:B------:R-:W-:Y:S01]  /*0be0*/  LOP3.LUT R13, R32, R13, RZ, 0xc0, !PT ;  /* 0x0000000d200d7212 */ /* 0x000fe200078ec0ff */
[----:B------:R-:W-:Y:S02]  /*0bf0*/  IMAD.MOV R15, RZ, RZ, -R15 ;  /* 0x000000ffff0f7224 */ /* 0x000fe400078e0a0f */
[----:B------:R-:W-:Y:S02]  /*0c00*/  IMAD.MOV R8, RZ, RZ, -R6 ;  /* 0x000000ffff087224 */ /* 0x000fe400078e0a06 */
[----:B------:R-:W-:Y:S01]  /*0c10*/  IMAD R13, R12, R6, R13 ;  /* 0x000000060c0d7224 */ /* 0x000fe200078e020d */
[----:B------:R-:W-:Y:S01]  /*0c20*/  LOP3.LUT R6, R22, R7, RZ, 0xc0, !PT ;  /* 0x0000000716067212 */ /* 0x000fe200078ec0ff */
[----:B------:R-:W-:Y:S02]  /*0c30*/  @P3 IMAD R0, R20, R15, R5 ;  /* 0x0000000f14003224 */ /* 0x000fe400078e0205 */
[----:B0-----:R-:W-:-:S02]  /*0c40*/  IMAD R5, R8, R23, R24 ;  /* 0x0000001708057224 */ /* 0x001fc400078e0218 */
[----:B------:R-:W-:Y:S02]  /*0c50*/  IMAD R101, R13, R101, R0 ;  /* 0x000000650d657224 */ /* 0x000fe400078e0200 */
[----:B------:R-:W-:Y:S02]  /*0c60*/  IMAD R6, R5, R26, R6 ;  /* 0x0000001a05067224 */ /* 0x000fe400078e0206 */
[----:B------:R-:W-:-:S03]  /*0c70*/  IMAD.MOV.U32 R0, RZ, RZ, 0x1 ;  /* 0x00000001ff007424 */ /* 0x000fc600078e00ff */
[----:B------:R-:W-:Y:S02]  /*0c80*/  SEL R100, R6, R101, !P3 ;  /* 0x0000006506647207 */ /* 0x000fe40005800000 */
[----:B------:R-:W-:-:S07]  /*0c90*/  SEL R101, R101, R6, !P3 ;  /* 0x0000000665657207 */ /* 0x000fce0005800000 */
.L_x_4:
[----:B------:R-:W-:-:S08]  /*0ca0*/  NOP ;  /* 0x0000000000007918 */ /* 0x000fd00000000000 */
[----:B------:R-:W0:Y:S02]  /*0cb0*/  USETMAXREG.TRY_ALLOC.CTAPOOL UP0, 0xe8 ;  /* 0x000000e8000079c8 */ /* 0x000e240008000600 */
[----:B0-----:R-:W-:-:S13]  /*0cc0*/  PLOP3.LUT P0, PT, PT, PT, UP0, 0x80, 0x0 ;  /* 0x000000000000781c */ /* 0x001fda0003f0f008 */
[----:B------:R-:W-:Y:S05]  /*0cd0*/  @!P0 BRA `(.L_x_4) ;  /* 0xfffffffc00f08947 */ /* 0x000fea000383ffff */
[----:B------:R-:W-:Y:S01]  /*0ce0*/  ULDC.64 UR4, c[0x0][0x598] ;  /* 0x0001660000047ab9 */ /* 0x000fe20000000a00 */
[----:B------:R-:W-:Y:S01]  /*0cf0*/  ULDC.64 UR38, c[0x0][0x208] ;  /* 0x0000820000267ab9 */ /* 0x000fe20000000a00 */
[----:B------:R-:W-:-:S04]  /*0d00*/  ISETP.NE.U32.AND P0, PT, RZ, UR4, PT ;  /* 0x00000004ff007c0c */ /* 0x000fc8000bf05070 */
[----:B------:R-:W-:-:S13]  /*0d10*/  ISETP.NE.AND.EX P0, PT, RZ, UR5, PT, P0 ;  /* 0x00000005ff007c0c */ /* 0x000fda000bf05300 */
[----:B------:R-:W-:Y:S05]  /*0d20*/  @!P0 BRA `(.L_x_7) ;  /* 0x00000000001c8947 */ /* 0x000fea0003800000 */
[----:B------:R-:W0:Y:S02]  /*0d30*/  LDC.64 R6, c[0x0][0x598] ;  /* 0x00016600ff067b82 */ /* 0x000e240000000a00 */
[----:B0-----:R-:W2:Y:S02]  /*0d40*/  LDG.E.64 R6, desc[UR38][R6.64] ;  /* 0x0000002606067981 */ /* 0x001ea4000c1e1b00 */
[----:B--2---:R-:W-:-:S04]  /*0d50*/  ISETP.NE.U32.AND P0, PT, R6, RZ, PT ;  /* 0x000000ff0600720c */ /* 0x004fc80003f05070 */
[----:B------:R-:W-:-:S13]  /*0d60*/  ISETP.NE.AND.EX P0, PT, R7, RZ, PT, P0 ;  /* 0x000000ff0700720c */ /* 0x000fda0003f05300 */
[----:B------:R-:W-:Y:S05]  /*0d70*/  @!P0 BRA `(.L_x_7) ;  /* 0x0000000000088947 */ /* 0x000fea0003800000 */
[----:B------:R0:W5:Y:S01]  /*0d80*/  LD.E R19, desc[UR38][R6.64] ;  /* 0x0000002606137980 */ /* 0x000162000c101900 */
[----:B------:R-:W-:Y:S05]  /*0d90*/  BRA `(.L_x_8) ;  /* 0x0000000000247947 */ /* 0x000fea0003800000 */
.L_x_7:
[----:B------:R-:W-:Y:S02]  /*0da0*/  ULDC.64 UR4, c[0x0][0x588] ;  /* 0x0001620000047ab9 */ /* 0x000fe40000000a00 */
[----:B------:R-:W-:-:S04]  /*0db0*/  ISETP.NE.U32.AND P0, PT, RZ, UR4, PT ;  /* 0x00000004ff007c0c */ /* 0x000fc8000bf05070 */
[----:B------:R-:W-:-:S13]  /*0dc0*/  ISETP.NE.AND.EX P0, PT, RZ, UR5, PT, P0 ;  /* 0x00000005ff007c0c */ /* 0x000fda000bf05300 */
[----:B------:R-:W-:Y:S05]  /*0dd0*/  @!P0 BRA `(.L_x_9) ;  /* 0x00000000000c8947 */ /* 0x000fea0003800000 */
[----:B------:R-:W0:Y:S02]  /*0de0*/  LDC.64 R6, c[0x0][0x588] ;  /* 0x00016200ff067b82 */ /* 0x000e240000000a00 */
[----:B0-----:R1:W5:Y:S01]  /*0df0*/  LDG.E R19, desc[UR38][R6.64] ;  /* 0x0000002606137981 */ /* 0x001362000c1e1900 */
[----:B------:R-:W-:Y:S05]  /*0e00*/  BRA `(.L_x_8) ;  /* 0x0000000000087947 */ /* 0x000fea0003800000 */
.L_x_9:
[----:B------:R-:W-:Y:S02]  /*0e10*/  ULDC UR4, c[0x0][0x580] ;  /* 0x0001600000047ab9 */ /* 0x000fe40000000800 */
[----:B------:R-:W-:-:S07]  /*0e20*/  IMAD.U32 R19, RZ, RZ, UR4 ;  /* 0x00000004ff137e24 */ /* 0x000fce000f8e00ff */
.L_x_8:
[----:B------:R-:W-:Y:S02]  /*0e30*/  ULDC.64 UR4, c[0x0][0x5a0] ;  /* 0x0001680000047ab9 */ /* 0x000fe40000000a00 */
[----:B------:R-:W-:-:S04]  /*0e40*/  ISETP.NE.U32.AND P0, PT, RZ, UR4, PT ;  /* 0x00000004ff007c0c */ /* 0x000fc8000bf05070 */
[----:B------:R-:W-:-:S13]  /*0e50*/  ISETP.NE.AND.EX P0, PT, RZ, UR5, PT, P0 ;  /* 0x00000005ff007c0c */ /* 0x000fda000bf05300 */
[----:B------:R-:W-:Y:S05]  /*0e60*/  @!P0 BRA `(.L_x_10) ;  /* 0x00000000001c8947 */ /* 0x000fea0003800000 */
[----:B01----:R-:W0:Y:S02]  /*0e70*/  LDC.64 R6, c[0x0][0x5a0] ;  /* 0x00016800ff067b82 */ /* 0x003e240000000a00 */
[----:B0-----:R-:W2:Y:S02]  /*0e80*/  LDG.E.64 R6, desc[UR38][R6.64] ;  /* 0x0000002606067981 */ /* 0x001ea4000c1e1b00 */
[----:B--2---:R-:W-:-:S04]  /*0e90*/  ISETP.NE.U32.AND P0, PT, R6, RZ, PT ;  /* 0x000000ff0600720c */ /* 0x004fc80003f05070 */
[----:B------:R-:W-:-:S13]  /*0ea0*/  ISETP.NE.AND.EX P0, PT, R7, RZ, PT, P0 ;  /* 0x000000ff0700720c */ /* 0x000fda0003f05300 */
[----:B------:R-:W-:Y:S05]  /*0eb0*/  @!P0 BRA `(.L_x_10) ;  /* 0x0000000000088947 */ /* 0x000fea0003800000 */
[----:B------:R0:W5:Y:S01]  /*0ec0*/  LD.E R88, desc[UR38][R6.64] ;  /* 0x0000002606587980 */ /* 0x000162000c101900 */
[----:B------:R-:W-:Y:S05]  /*0ed0*/  BRA `(.L_x_11) ;  /* 0x0000000000247947 */ /* 0x000fea0003800000 */
.L_x_10:
[----:B------:R-:W-:Y:S02]  /*0ee0*/  ULDC.64 UR4, c[0x0][0x590] ;  /* 0x0001640000047ab9 */ /* 0x000fe40000000a00 */
[----:B------:R-:W-:-:S04]  /*0ef0*/  ISETP.NE.U32.AND P0, PT, RZ, UR4, PT ;  /* 0x00000004ff007c0c */ /* 0x000fc8000bf05070 */
[----:B------:R-:W-:-:S13]  /*0f00*/  ISETP.NE.AND.EX P0, PT, RZ, UR5, PT, P0 ;  /* 0x00000005ff007c0c */ /* 0x000fda000bf05300 */
[----:B------:R-:W-:Y:S05]  /*0f10*/  @!P0 BRA `(.L_x_12) ;  /* 0x00000000000c8947 */ /* 0x000fea0003800000 */
[----:B------:R-:W2:Y:S02]  /*0f20*/  LDC.64 R88, c[0x0][0x590] ;  /* 0x00016400ff587b82 */ /* 0x000ea40000000a00 */
[----:B--2---:R2:W5:Y:S01]  /*0f30*/  LDG.E R88, desc[UR38][R88.64] ;  /* 0x0000002658587981 */ /* 0x004562000c1e1900 */
[----:B------:R-:W-:Y:S05]  /*0f40*/  BRA `(.L_x_11) ;  /* 0x0000000000087947 */ /* 0x000fea0003800000 */
.L_x_12:
[----:B------:R-:W-:Y:S02]  /*0f50*/  ULDC UR4, c[0x0][0x584] ;  /* 0x0001610000047ab9 */ /* 0x000fe40000000800 */
[----:B------:R-:W-:-:S07]  /*0f60*/  IMAD.U32 R88, RZ, RZ, UR4 ;  /* 0x00000004ff587e24 */ /* 0x000fce000f8e00ff */
.L_x_11:
[----:B------:R-:W-:-:S13]  /*0f70*/  LOP3.LUT P0, RZ, R0, 0xff, RZ, 0xc0, !PT ;  /* 0x000000ff00ff7812 */ /* 0x000fda000780c0ff */
[----:B------:R-:W-:Y:S05]  /*0f80*/  @!P0 EXIT ;  /* 0x000000000000894d */ /* 0x000fea0003800000 */
[----:B------:R-:W3:Y:S01]  /*0f90*/  LDC R90, c[0x0][0x658] ;  /* 0x00019600ff5a7b82 */ /* 0x000ee20000000800 */
[----:B------:R-:W-:Y:S01]  /*0fa0*/  ULDC.64 UR6, c[0x0][0x288] ;  /* 0x0000a20000067ab9 */ /* 0x000fe20000000a00 */
[----:B------:R-:W-:Y:S01]  /*0fb0*/  LOP3.LUT R14, R14, 0x1, RZ, 0xc0, !PT ;  /* 0x000000010e0e7812 */ /* 0x000fe200078ec0ff */
[----:B------:R-:W-:Y:S01]  /*0fc0*/  UIADD3 UR4, UR7, 0x1f, URZ ;  /* 0x0000001f07047890 */ /* 0x000fe2000fffe03f */
[----:B------:R-:W-:Y:S01]  /*0fd0*/  SHF.R.U32.HI R0, RZ, 0x2, R3 ;  /* 0x00000002ff007819 */ /* 0x000fe20000011603 */
[----:B01----:R-:W-:Y:S01]  /*0fe0*/  IMAD.MOV.U32 R7, RZ, RZ, -0x1 ;  /* 0xffffffffff077424 */ /* 0x003fe200078e00ff */
[----:B------:R-:W-:Y:S01]  /*0ff0*/  SHF.R.U32.HI R4, RZ, 0x1, R4 ;  /* 0x00000001ff047819 */ /* 0x000fe20000011604 */
[----:B------:R-:W-:Y:S01]  /*1000*/  USHF.R.S32.HI UR5, URZ, 0x1f, UR4 ;  /* 0x0000001f3f057899 */ /* 0x000fe20008011404 */
[----:B------:R-:W0:Y:S01]  /*1010*/  LDC.64 R92, c[0x0][0x5c8] ;  /* 0x00017200ff5c7b82 */ /* 0x000e220000000a00 */
[----:B------:R-:W-:Y:S01]  /*1020*/  IMAD.SHL.U32 R5, R14, 0x40, RZ ;  /* 0x000000400e057824 */ /* 0x000fe200078e00ff */
[----:B------:R-:W-:Y:S01]  /*1030*/  LOP3.LUT R0, R0, 0x7, RZ, 0xc0, !PT ;  /* 0x0000000700007812 */ /* 0x000fe200078ec0ff */
[----:B------:R-:W-:Y:S01]  /*1040*/  ULEA.HI UR5, UR5, UR4, URZ, 0x5 ;  /* 0x0000000405057291 */ /* 0x000fe2000f8f283f */
[----:B------:R-:W-:Y:S01]  /*1050*/  LOP3.LUT R23, R4, 0x30, RZ, 0xc0, !PT ;  /* 0x0000003004177812 */ /* 0x000fe200078ec0ff */
[----:B------:R-:W-:Y:S01]  /*1060*/  IMAD.MOV.U32 R9, RZ, RZ, 0x1 ;  /* 0x00000001ff097424 */ /* 0x000fe200078e00ff */
[--C-:B------:R-:W-:Y:S01]  /*1070*/  LOP3.LUT R22, R5, 0x40, R0.reuse, 0xe2, !PT ;  /* 0x0000004005167812 */ /* 0x100fe200078ee200 */
[----:B------:R-:W-:Y:S01]  /*1080*/  USHF.R.S32.HI UR43, URZ, 0x5, UR5 ;  /* 0x000000053f2b7899 */ /* 0x000fe20008011405 */
[----:B------:R-:W1:Y:S01]  /*1090*/  LDC R95, c[0x0][0x600] ;  /* 0x00018000ff5f7b82 */ /* 0x000e620000000800 */
[-C--:B------:R-:W-:Y:S01]  /*10a0*/  IADD3 R5, RZ, -R23.reuse, -R0 ;  /* 0x80000017ff057210 */ /* 0x080fe20007ffe800 */
[----:B------:R-:W-:Y:S01]  /*10b0*/  IMAD.U32 R6, RZ, RZ, UR6 ;  /* 0x00000006ff067e24 */ /* 0x000fe2000f8e00ff */
[C---:B--2---:R-:W-:Y:S01]  /*10c0*/  LOP3.LUT R89, R3.reuse, 0x3, RZ, 0xc0, !PT ;  /* 0x0000000303597812 */ /* 0x044fe200078ec0ff */
[----:B------:R-:W-:Y:S01]  /*10d0*/  UISETP.LT.AND UP0, UPT, UR43, 0x1, UPT ;  /* 0x000000012b00788c */ /* 0x000fe2000bf01270 */
[----:B------:R-:W-:Y:S01]  /*10e0*/  LOP3.LUT R94, R3, 0x80, RZ, 0xc0, !PT ;  /* 0x00000080035e7812 */ /* 0x000fe200078ec0ff */
[----:B------:R-:W-:Y:S01]  /*10f0*/  IMAD R5, R14, -0x40, R5 ;  /* 0xffffffc00e057824 */ /* 0x000fe200078e0205 */
[----:B------:R-:W-:Y:S01]  /*1100*/  ULDC UR4, c[0x0][0x284] ;  /* 0x0000a10000047ab9 */ /* 0x000fe20000000800 */
[-C--:B---3--:R-:W-:Y:S01]  /*1110*/  SHF.L.U32 R7, R7, R90.reuse, RZ ;  /* 0x0000005a07077219 */ /* 0x088fe200000006ff */
[----:B------:R-:W-:Y:S01]  /*1120*/  USEL UR44, UR43, 0x1, UP0 ;  /* 0x000000012b2c7887 */ /* 0x000fe20008000000 */
[----:B------:R-:W-:Y:S01]  /*1130*/  LOP3.LUT R22, R22, R23, RZ, 0xfc, !PT ;  /* 0x0000001716167212 */ /* 0x000fe200078efcff */
[----:B------:R-:W-:Y:S01]  /*1140*/  IMAD R89, R89, -0x2, R6 ;  /* 0xfffffffe59597824 */ /* 0x000fe200078e0206 */
[----:B------:R-:W-:Y:S01]  /*1150*/  SHF.L.U32 R90, R9, R90, RZ ;  /* 0x0000005a095a7219 */ /* 0x000fe200000006ff */
[----:B------:R-:W-:Y:S01]  /*1160*/  VIADD R97, R5, UR4 ;  /* 0x0000000405617c36 */ /* 0x000fe20008000000 */
[----:B------:R-:W-:Y:S01]  /*1170*/  LOP3.LUT R98, R18, 0x1, RZ, 0xfc, !PT ;  /* 0x0000000112627812 */ /* 0x000fe200078efcff */
[----:B------:R-:W-:Y:S01]  /*1180*/  IMAD.MOV.U32 R23, RZ, RZ, RZ ;  /* 0x000000ffff177224 */ /* 0x000fe200078e00ff */
[C---:B0-----:R-:W-:Y:S01]  /*1190*/  SHF.L.U64.HI R91, R92.reuse, 0x3, R93 ;  /* 0x000000035c5b7819 */ /* 0x041fe2000001025d */
[----:B------:R-:W-:Y:S01]  /*11a0*/  IMAD.SHL.U32 R92, R92, 0x8, RZ ;  /* 0x000000085c5c7824 */ /* 0x000fe200078e00ff */
[----:B------:R-:W-:Y:S01]  /*11b0*/  SHF.R.U32.HI R94, RZ, 0x7, R94 ;  /* 0x00000007ff5e7819 */ /* 0x000fe2000001165e */
[----:B------:R-:W-:Y:S01]  /*11c0*/  IMAD.SHL.U32 R93, R3, 0x2, RZ ;  /* 0x00000002035d7824 */ /* 0x000fe200078e00ff */
[----:B------:R-:W-:Y:S01]  /*11d0*/  LOP3.LUT R96, RZ, R7, RZ, 0x33, !PT ;  /* 0x00000007ff607212 */ /* 0x000fe200078e33ff */
[----:B------:R-:W-:Y:S01]  /*11e0*/  UIADD3 UR44, UR43, -UR44, URZ ;  /* 0x8000002c2b2c7290 */ /* 0x000fe2000fffe03f */
[----:B------:R-:W-:Y:S01]  /*11f0*/  UMOV UR40, URZ ;  /* 0x0000003f00287c82 */ /* 0x000fe20008000000 */
[----:B-1----:R-:W-:Y:S01]  /*1200*/  VIADD R95, R95, 0xffffffff ;  /* 0xffffffff5f5f7836 */ /* 0x002fe20000000000 */
[----:B------:R-:W-:-:S09]  /*1210*/  UMOV UR41, URZ ;  /* 0x0000003f00297c82 */ /* 0x000fd20008000000 */
.L_x_158:
[----:B0-----:R-:W0:Y:S01]  /*1220*/  SHFL.IDX PT, R0, R94, RZ, 0x1f ;  /* 0x00001fff5e007589 */ /* 0x001e2200000e0000 */
[----:B-1----:R-:W1:Y:S01]  /*1230*/  S2UR UR7, SR_CgaCtaId ;  /* 0x00000000000779c3 */ /* 0x002e620000008800 */
[----:B------:R-:W-:Y:S01]  /*1240*/  UMOV UR6, 0x400 ;  /* 0x0000040000067882 */ /* 0x000fe20000000000 */
[----:B0-----:R-:W-:Y:S01]  /*1250*/  R2UR UR4, R0 ;  /* 0x00000000000472ca */ /* 0x001fe200000e0000 */
[----:B-1----:R-:W-:-:S12]  /*1260*/  ULEA UR46, UR7, UR6, 0x18 ;  /* 0x00000006072e7291 */ /* 0x002fd8000f8ec03f */
[----:B------:R-:W-:-:S04]  /*1270*/  ULEA.HI UR5, UR4, UR4, URZ, 0x1 ;  /* 0x0000000404057291 */ /* 0x000fc8000f8f083f */
[----:B------:R-:W-:-:S04]  /*1280*/  ULOP3.LUT UR5, UR5, 0x7fffe, URZ, 0xc0, !UPT ;  /* 0x0007fffe05057892 */ /* 0x000fc8000f8ec03f */
[----:B------:R-:W-:-:S03]  /*1290*/  UIADD3 UR5, UR4, -UR5, URZ ;  /* 0x8000000504057290 */ /* 0x000fc6000fffe03f */
[----:B------:R-:W-:Y:S01]  /*12a0*/  ULDC UR4, c[0x0][0x28c] ;  /* 0x0000a30000047ab9 */ /* 0x000fe20000000800 */
[----:B------:R-:W-:Y:S01]  /*12b0*/  ULEA UR5, UR5, UR46, 0xd ;  /* 0x0000002e05057291 */ /* 0x000fe2000f8e683f */
[----:B------:R-:W-:-:S03]  /*12c0*/  ISETP.LT.AND P0, PT, RZ, UR4, PT ;  /* 0x00000004ff007c0c */ /* 0x000fc6000bf01270 */
[----:B------:R-:W-:-:S04]  /*12d0*/  UIADD3 UR5, UR5, 0x180, URZ ;  /* 0x0000018005057890 */ /* 0x000fc8000fffe03f */
[----:B------:R-:W-:-:S04]  /*12e0*/  USHF.R.U32.HI UR5, URZ, 0x4, UR5 ;  /* 0x000000043f057899 */ /* 0x000fc80008011605 */
[----:B------:R-:W-:-:S04]  /*12f0*/  ULOP3.LUT UR5, UR5, 0x3fff, URZ, 0xc0, !UPT ;  /* 0x00003fff05057892 */ /* 0x000fc8000f8ec03f */
[----:B------:R-:W-:Y:S01]  /*1300*/  ULOP3.LUT UR45, UR5, 0x10000, URZ, 0xfc, !UPT ;  /* 0x00010000052d7892 */ /* 0x000fe2000f8efc3f */
[----:B---345:R-:W-:Y:S11]  /*1310*/  @P0 BRA `(.L_x_13) ;  /* 0x0000000000400947 */ /* 0x038ff60003800000 */
[----:B------:R-:W-:Y:S01]  /*1320*/  MOV R0, 0x0 ;  /* 0x0000000000007802 */ /* 0x000fe20000000f00 */
[----:B------:R-:W-:Y:S01]  /*1330*/  ULDC.64 UR4, c[0x4][0x68] ;  /* 0x01001a0000047ab9 */ /* 0x000fe20000000a00 */
[----:B------:R-:W-:Y:S01]  /*1340*/  ULDC.64 UR6, c[0x4][0x8] ;  /* 0x0100020000067ab9 */ /* 0x000fe20000000a00 */
[----:B------:R-:W-:Y:S01]  /*1350*/  IMAD.U32 R4, RZ, RZ, UR4 ;  /* 0x00000004ff047e24 */ /* 0x000fe2000f8e00ff */
[----:B------:R0:W1:Y:S01]  /*1360*/  LDC.64 R14, c[0x4][R0] ;  /* 0x01000000000e7b82 */ /* 0x0000620000000a00 */
[----:B------:R-:W-:Y:S01]  /*1370*/  IMAD.U32 R5, RZ, RZ, UR5 ;  /* 0x00000005ff057e24 */ /* 0x000fe2000f8e00ff */
[----:B------:R-:W-:Y:S01]  /*1380*/  ULDC.64 UR4, c[0x4][0x70] ;  /* 0x01001c0000047ab9 */ /* 0x000fe20000000a00 */
[----:B------:R-:W-:Y:S02]  /*1390*/  IMAD.U32 R10, RZ, RZ, UR6 ;  /* 0x00000006ff0a7e24 */ /* 0x000fe4000f8e00ff */
[----:B------:R-:W-:Y:S02]  /*13a0*/  IMAD.U32 R6, RZ, RZ, UR4 ;  /* 0x00000004ff067e24 */ /* 0x000fe4000f8e00ff */
[----:B------:R-:W-:-:S02]  /*13b0*/  IMAD.U32 R7, RZ, RZ, UR5 ;  /* 0x00000005ff077e24 */ /* 0x000fc4000f8e00ff */
[----:B------:R-:W-:Y:S02]  /*13c0*/  IMAD.U32 R11, RZ, RZ, UR7 ;  /* 0x00000007ff0b7e24 */ /* 0x000fe4000f8e00ff */
[----:B------:R-:W-:Y:S02]  /*13d0*/  IMAD.MOV.U32 R8, RZ, RZ, 0x1e1 ;  /* 0x000001e1ff087424 */ /* 0x000fe400078e00ff */
[----:B------:R-:W-:Y:S02]  /*13e0*/  IMAD.MOV.U32 R12, RZ, RZ, 0x1 ;  /* 0x00000001ff0c7424 */ /* 0x000fe400078e00ff */
[----:B0-----:R-:W-:-:S07]  /*13f0*/  IMAD.MOV.U32 R13, RZ, RZ, RZ ;  /* 0x000000ffff0d7224 */ /* 0x001fce00078e00ff */
[----:B------:R-:W-:-:S07]  /*1400*/  LEPC R20, `(.L_x_13) ;  /* 0x000000001014794e */ /* 0x000fce0000000000 */
[----:B-1---5:R-:W-:Y:S05]  /*1410*/  CALL.ABS.NOINC R14 ;  /* 0x000000000e007343 */ /* 0x022fea0003c00000 */
.L_x_13:
[----:B------:R-:W-:-:S13]  /*1420*/  ISETP.NE.AND P0, PT, R98, 0x3, PT ;  /* 0x000000036200780c */ /* 0x000fda0003f05270 */
[----:B------:R-:W-:Y:S05]  /*1430*/  @!P0 BRA `(.L_x_14) ;  /* 0x0000000000048947 */ /* 0x000fea0003800000 */
[----:B------:R-:W-:Y:S01]  /*1440*/  BPT.TRAP 0x1 ;  /* 0x000000040000795c */ /* 0x000fe20000300000 */
.L_x_14:
[----:B------:R-:W-:Y:S02]  /*1450*/  IMAD.U32 R3, RZ, RZ, UR41 ;  /* 0x00000029ff037e24 */ /* 0x000fe4000f8e00ff */
[----:B------:R-:W-:-:S03]  /*1460*/  IMAD.U32 R0, RZ, RZ, UR40 ;  /* 0x00000028ff007e24 */ /* 0x000fc6000f8e00ff */
[----:B------:R-:W-:Y:S02]  /*1470*/  LEA R3, R3, UR46, 0x3 ;  /* 0x0000002e03037c11 */ /* 0x000fe4000f8e18ff */
[----:B------:R-:W-:-:S04]  /*1480*/  SHF.L.U32 R0, R0, 0x1f, RZ ;  /* 0x0000001f00007819 */ /* 0x000fc800000006ff */
[----:B------:R0:W1:Y:S01]  /*1490*/  SYNCS.PHASECHK.TRANS64.TRYWAIT P1, [R3+URZ], R0 ;  /* 0x00000000030075a7 */ /* 0x000062000802017f */
[----:B------:R-:W-:Y:S05]  /*14a0*/  @!P0 BRA `(.L_x_15) ;  /* 0x0000000000048947 */ /* 0x000fea0003800000 */
[----:B------:R-:W-:Y:S01]  /*14b0*/  BPT.TRAP 0x1 ;  /* 0x000000040000795c */ /* 0x000fe20000300000 */
.L_x_15:
[----:B------:R-:W-:-:S05]  /*14c0*/  IMAD.U32 R4, RZ, RZ, UR44 ;  /* 0x0000002cff047e24 */ /* 0x000fca000f8e00ff */
[----:B------:R-:W-:Y:S01]  /*14d0*/  ISETP.GE.AND P2, PT, R4, 0x1, PT ;  /* 0x000000010400780c */ /* 0x000fe20003f46270 */
[----:B-1----:R-:W-:-:S12]  /*14e0*/  @P1 BRA `(.L_x_16) ;  /* 0x0000000000081947 */ /* 0x002fd80003800000 */
[----:B------:R-:W1:Y:S02]  /*14f0*/  SYNCS.PHASECHK.TRANS64.TRYWAIT P1, [R3+URZ], R0 ;  /* 0x00000000030075a7 */ /* 0x000e64000802017f */
[----:B-1----:R-:W-:Y:S05]  /*1500*/  @!P1 BRA `(.L_x_17) ;  /* 0x0000006800009947 */ /* 0x002fea0003800000 */
.L_x_16:
[----:B------:R-:W-:Y:S05]  /*1510*/  WARPSYNC.ALL ;  /* 0x0000000000007948 */ /* 0x000fea0003800000 */
[----:B------:R-:W-:Y:S01]  /*1520*/  UIADD3 UR4, UR46, 0x1c180, URZ ;  /* 0x0001c1802e047890 */ /* 0x000fe2000fffe03f */
[----:B------:R-:W-:Y:S01]  /*1530*/  WARPGROUP.ARRIVE ;  /* 0x00000000000079c5 */ /* 0x000fe20000000000 */
[----:B------:R-:W-:Y:S02]  /*1540*/  ULEA UR5, UR41, UR45, 0xa ;  /* 0x0000002d29057291 */ /* 0x000fe4000f8e503f */
[----:B------:R-:W-:Y:S01]  /*1550*/  USHF.R.U32.HI UR4, URZ, 0x4, UR4 ;  /* 0x000000043f047899 */ /* 0x000fe20008011604 */
[----:B------:R-:W-:Y:S01]  /*1560*/  UMOV UR9, 0x40000040 ;  /* 0x4000004000097882 */ /* 0x000fe20000000000 */
[----:B------:R-:W-:-:S02]  /*1570*/  UMOV UR11, 0x40000040 ;  /* 0x40000040000b7882 */ /* 0x000fc40000000000 */
[----:B------:R-:W-:Y:S01]  /*1580*/  ULOP3.LUT UR4, UR4, 0x3fff, URZ, 0xc0, !UPT ;  /* 0x00003fff04047892 */ /* 0x000fe2000f8ec03f */
[----:B------:R-:W-:-:S03]  /*1590*/  UMOV UR8, UR5 ;  /* 0x0000000500087c82 */ /* 0x000fc60008000000 */
[----:B------:R-:W-:-:S04]  /*15a0*/  ULOP3.LUT UR4, UR4, 0x10000, URZ, 0xfc, !UPT ;  /* 0x0001000004047892 */ /* 0x000fc8000f8efc3f */
[----:B------:R-:W-:-:S07]  /*15b0*/  ULEA UR6, UR41, UR4, 0xa ;  /* 0x0000000429067291 */ /* 0x000fce000f8e503f */
[----:B------:R-:W-:Y:S02]  /*15c0*/  UMOV UR10, UR6 ;  /* 0x00000006000a7c82 */ /* 0x000fe40008000000 */
[----:B------:R-:W-:Y:S01]  /*15d0*/  HGMMA.64x128x8.F32.TF32 R24, gdesc[UR8], RZ, !UPT, gsb0 ;  /* 0x05e00000081879f0 */ /* 0x000fe2000c0028ff */
[----:B------:R-:W-:Y:S02]  /*15e0*/  UIADD3 UR8, UR5, 0x2, URZ ;  /* 0x0000000205087890 */ /* 0x000fe4000fffe03f */
[----:B------:R-:W-:Y:S01]  /*15f0*/  UIADD3 UR10, UR6, 0x2, URZ ;  /* 0x00000002060a7890 */ /* 0x000fe2000fffe03f */
[----:B------:R-:W-:Y:S01]  /*1600*/  UMOV UR9, 0x40000040 ;  /* 0x4000004000097882 */ /* 0x000fe20000000000 */
[----:B------:R-:W-:Y:S01]  /*1610*/  UMOV UR11, 0x40000040 ;  /* 0x40000040000b7882 */ /* 0x000fe20000000000 */
[----:B------:R-:W-:Y:S02]  /*1620*/  WARPGROUP.DEPBAR.LE gsb0, 0x0 ;  /* 0x00008000000079c5 */ /* 0x000fe40000010000 */
[----:B------:R-:W-:-:S06]  /*1630*/  WARPGROUP.ARRIVE ;  /* 0x00000000000079c5 */ /* 0x000fcc0000000000 */
[----:B------:R-:W-:Y:S01]  /*1640*/  HGMMA.64x128x8.F32.TF32 R24, gdesc[UR8], R24, gsb0 ;  /* 0x05e00000081879f0 */ /* 0x000fe20008002818 */
        /* <DEDUP_REMOVED lines=13> */
[----:B------:R-:W-:Y:S03]  /*1720*/  HGMMA.64x128x8.F32.TF32 R24, gdesc[UR8], R24, gsb0 ;  /* 0x05e00000081879f0 */ /* 0x000fe60008002818 */
[----:B------:R-:W-:Y:S02]  /*1730*/  WARPGROUP.DEPBAR.LE gsb0, 0x0 ;  /* 0x00008000000079c5 */ /* 0x000fe40000010000 */
[----:B------:R-:W-:Y:S05]  /*1740*/  @!P2 BRA `(.L_x_18) ;  /* 0x00000004001ca947 */ /* 0x000fea0003800000 */
[----:B------:R-:W-:Y:S01]  /*1750*/  UIADD3 UR5, UR41, 0x1, URZ ;  /* 0x0000000129057890 */ /* 0x000fe2000fffe03f */
[----:B01----:R-:W-:-:S03]  /*1760*/  IMAD.U32 R0, RZ, RZ, UR44 ;  /* 0x0000002cff007e24 */ /* 0x003fc6000f8e00ff */
[----:B------:R-:W-:-:S04]  /*1770*/  UISETP.NE.AND UP0, UPT, UR5, 0x7, UPT ;  /* 0x000000070500788c */ /* 0x000fc8000bf05270 */
[----:B------:R-:W-:Y:S02]  /*1780*/  USEL UR6, URZ, 0x1, UP0 ;  /* 0x000000013f067887 */ /* 0x000fe40008000000 */
[----:B------:R-:W-:Y:S02]  /*1790*/  USEL UR5, UR5, URZ, UP0 ;  /* 0x0000003f05057287 */ /* 0x000fe40008000000 */
[----:B------:R-:W-:-:S06]  /*17a0*/  ULOP3.LUT UR6, UR40, UR6, URZ, 0x3c, !UPT ;  /* 0x0000000628067292 */ /* 0x000fcc000f8e3c3f */
[----:B------:R-:W-:Y:S01]  /*17b0*/  IMAD.U32 R5, RZ, RZ, UR6 ;  /* 0x00000006ff057e24 */ /* 0x000fe2000f8e00ff */
[----:B------:R-:W-:-:S06]  /*17c0*/  UMOV UR6, UR41 ;  /* 0x0000002900067c82 */ /* 0x000fcc0008000000 */
.L_x_25:
[----:B01----:R-:W-:Y:S05]  /*17d0*/  @!P0 BRA `(.L_x_19) ;  /* 0x0000000000048947 */ /* 0x003fea0003800000 */
[----:B------:R-:W-:Y:S01]  /*17e0*/  BPT.TRAP 0x1 ;  /* 0x000000040000795c */ /* 0x000fe20000300000 */
.L_x_19:
[----:B------:R-:W0:Y:S01]  /*17f0*/  S2UR UR8, SR_CgaCtaId ;  /* 0x00000000000879c3 */ /* 0x000e220000008800 */
[----:B------:R-:W-:Y:S01]  /*1800*/  UMOV UR7, 0x400 ;  /* 0x0000040000077882 */ /* 0x000fe20000000000 */
[----:B------:R-:W-:Y:S01]  /*1810*/  SHF.L.U32 R3, R5, 0x1f, RZ ;  /* 0x0000001f05037819 */ /* 0x000fe200000006ff */
[----:B0-----:R-:W-:-:S04]  /*1820*/  ULEA UR13, UR8, UR7, 0x18 ;  /* 0x00000007080d7291 */ /* 0x001fc8000f8ec03f */
[----:B------:R-:W-:-:S09]  /*1830*/  ULEA UR7, UR5, UR13, 0x3 ;  /* 0x0000000d05077291 */ /* 0x000fd2000f8e183f */
[----:B------:R0:W1:Y:S01]  /*1840*/  SYNCS.PHASECHK.TRANS64.TRYWAIT P1, [UR7], R3 ;  /* 0x00000003ff0075a7 */ /* 0x0000620008020147 */
[----:B------:R-:W-:Y:S05]  /*1850*/  @!P0 BRA `(.L_x_20) ;  /* 0x0000000000048947 */ /* 0x000fea0003800000 */
[----:B------:R-:W-:Y:S01]  /*1860*/  BPT.TRAP 0x1 ;  /* 0x000000040000795c */ /* 0x000fe20000300000 */
.L_x_20:
[----:B-1----:R-:W-:Y:S05]  /*1870*/  @P1 BRA `(.L_x_21) ;  /* 0x0000000000081947 */ /* 0x002fea0003800000 */
[----:B------:R-:W1:Y:S02]  /*1880*/  SYNCS.PHASECHK.TRANS64.TRYWAIT P1, [UR7], R3 ;  /* 0x00000003ff0075a7 */ /* 0x000e640008020147 */
[----:B-1----:R-:W-:Y:S05]  /*1890*/  @!P1 BRA `(.L_x_22) ;  /* 0x0000006400309947 */ /* 0x002fea0003800000 */
.L_x_21:
[----:B------:R-:W-:Y:S01]  /*18a0*/  ULEA UR7, UR5, UR45, 0xa ;  /* 0x0000002d05077291 */ /* 0x000fe2000f8e503f */
[----:B------:R-:W-:Y:S01]  /*18b0*/  WARPGROUP.ARRIVE ;  /* 0x00000000000079c5 */ /* 0x000fe20000000000 */
[----:B------:R-:W-:Y:S01]  /*18c0*/  ULEA UR12, UR5, UR4, 0xa ;  /* 0x00000004050c7291 */ /* 0x000fe2000f8e503f */
[----:B------:R-:W-:Y:S01]  /*18d0*/  UMOV UR9, 0x40000040 ;  /* 0x4000004000097882 */ /* 0x000fe20000000000 */
[----:B------:R-:W-:-:S03]  /*18e0*/  UMOV UR11, 0x40000040 ;  /* 0x40000040000b7882 */ /* 0x000fc60000000000 */
[----:B------:R-:W-:Y:S02]  /*18f0*/  UMOV UR8, UR7 ;  /* 0x0000000700087c82 */ /* 0x000fe40008000000 */
[----:B------:R-:W-:Y:S02]  /*1900*/  UMOV UR10, UR12 ;  /* 0x0000000c000a7c82 */ /* 0x000fe40008000000 */
[----:B------:R-:W-:Y:S01]  /*1910*/  HGMMA.64x128x8.F32.TF32 R24, gdesc[UR8], R24, gsb0 ;  /* 0x05e00000081879f0 */ /* 0x000fe20008002818 */
[----:B------:R-:W-:Y:S02]  /*1920*/  UIADD3 UR8, UR7, 0x2, URZ ;  /* 0x0000000207087890 */ /* 0x000fe4000fffe03f */
[----:B------:R-:W-:Y:S01]  /*1930*/  UIADD3 UR10, UR12, 0x2, URZ ;  /* 0x000000020c0a7890 */ /* 0x000fe2000fffe03f */
[----:B------:R-:W-:Y:S01]  /*1940*/  UMOV UR9, 0x40000040 ;  /* 0x4000004000097882 */ /* 0x000fe20000000000 */
[----:B------:R-:W-:Y:S01]  /*1950*/  UMOV UR11, 0x40000040 ;  /* 0x40000040000b7882 */ /* 0x000fe20000000000 */
[----:B------:R-:W-:-:S02]  /*1960*/  WARPGROUP.DEPBAR.LE gsb0, 0x0 ;  /* 0x00008000000079c5 */ /* 0x000fc40000010000 */
        /* <DEDUP_REMOVED lines=18> */
[----:B------:R-:W-:Y:S01]  /*1a90*/  BPT.TRAP 0x1 ;  /* 0x000000040000795c */ /* 0x000fe20000300000 */
.L_x_23:
[----:B------:R-:W-:Y:S01]  /*1aa0*/  ULEA UR7, UR6, UR13, 0x3 ;  /* 0x0000000d06077291 */ /* 0x000fe2000f8e183f */
[----:B------:R-:W-:-:S03]  /*1ab0*/  ISETP.GT.U32.AND P1, PT, R18, 0x1, PT ;  /* 0x000000011200780c */ /* 0x000fc60003f24070 */
[----:B------:R-:W-:-:S04]  /*1ac0*/  UIADD3 UR7, UR7, 0x38, URZ ;  /* 0x0000003807077890 */ /* 0x000fc8000fffe03f */
[----:B------:R-:W-:-:S09]  /*1ad0*/  UPRMT UR7, URZ, 0x654, UR7 ;  /* 0x000006543f077896 */ /* 0x000fd20008000007 */
[----:B------:R-:W-:Y:S01]  /*1ae0*/  SYNCS.ARRIVE.TRANS64.RED.A1T0 RZ, [UR7], RZ ;  /* 0x000000ffffff79a7 */ /* 0x000fe20008100407 */
[----:B------:R-:W-:Y:S05]  /*1af0*/  @P1 BRA `(.L_x_24) ;  /* 0x0000000000041947 */ /* 0x000fea0003800000 */
[----:B------:R-:W-:Y:S01]  /*1b00*/  BPT.TRAP 0x1 ;  /* 0x000000040000795c */ /* 0x000fe20000300000 */
.L_x_24:
[----:B------:R-:W-:Y:S01]  /*1b10*/  UIADD3 UR5, UR5, 0x1, URZ ;  /* 0x0000000105057890 */ /* 0x000fe2000fffe03f */
[C---:B------:R-:W-:Y:S01]  /*1b20*/  ISETP.GT.AND P1, PT, R0.reuse, 0x1, PT ;  /* 0x000000010000780c */ /* 0x040fe20003f24270 */
[----:B------:R-:W-:Y:S01]  /*1b30*/  UIADD3 UR6, UR6, 0x1, URZ ;  /* 0x0000000106067890 */ /* 0x000fe2000fffe03f */
[----:B------:R-:W-:Y:S01]  /*1b40*/  VIADD R0, R0, 0xffffffff ;  /* 0xffffffff00007836 */ /* 0x000fe20000000000 */
[----:B------:R-:W-:Y:S02]  /*1b50*/  UISETP.NE.AND UP0, UPT, UR5, 0x7, UPT ;  /* 0x000000070500788c */ /* 0x000fe4000bf05270 */
[----:B------:R-:W-:Y:S02]  /*1b60*/  UISETP.NE.AND UP1, UPT, UR6, 0x7, UPT ;  /* 0x000000070600788c */ /* 0x000fe4000bf25270 */
[----:B------:R-:W-:Y:S02]  /*1b70*/  USEL UR7, URZ, 0x1, UP0 ;  /* 0x000000013f077887 */ /* 0x000fe40008000000 */
[----:B------:R-:W-:-:S02]  /*1b80*/  USEL UR5, UR5, URZ, UP0 ;  /* 0x0000003f05057287 */ /* 0x000fc40008000000 */
[----:B------:R-:W-:Y:S02]  /*1b90*/  USEL UR6, UR6, URZ, UP1 ;  /* 0x0000003f06067287 */ /* 0x000fe40008800000 */
[----:B------:R-:W-:Y:S01]  /*1ba0*/  LOP3.LUT R5, R5, UR7, RZ, 0x3c, !PT ;  /* 0x0000000705057c12 */ /* 0x000fe2000f8e3cff */
[----:B------:R-:W-:Y:S09]  /*1bb0*/  @P1 BRA `(.L_x_25) ;  /* 0xfffffffc00041947 */ /* 0x000ff2000383ffff */
.L_x_18:
[----:B01----:R-:W0:Y:S02]  /*1bc0*/  LDC R0, c[0x0][0x28c] ;  /* 0x0000a300ff007b82 */ /* 0x003e240000000800 */
[----:B0-----:R-:W-:-:S13]  /*1bd0*/  ISETP.GE.AND P1, PT, R0, 0x1, PT ;  /* 0x000000010000780c */ /* 0x001fda0003f26270 */
[----:B------:R-:W-:Y:S05]  /*1be0*/  @!P1 BRA `(.L_x_26) ;  /* 0x0000000000489947 */ /* 0x000fea0003800000 */
[----:B------:R-:W-:Y:S05]  /*1bf0*/  @!P0 BRA `(.L_x_27) ;  /* 0x0000000000048947 */ /* 0x000fea0003800000 */
[----:B------:R-:W-:Y:S01]  /*1c00*/  BPT.TRAP 0x1 ;  /* 0x000000040000795c */ /* 0x000fe20000300000 */
.L_x_27:
[----:B------:R-:W0:Y:S01]  /*1c10*/  S2UR UR7, SR_CgaCtaId ;  /* 0x00000000000779c3 */ /* 0x000e220000008800 */
[----:B------:R-:W-:Y:S01]  /*1c20*/  UIADD3 UR6, UR44, UR41, URZ ;  /* 0x000000292c067290 */ /* 0x000fe2000fffe03f */
[----:B------:R-:W-:-:S03]  /*1c30*/  ISETP.GT.U32.AND P0, PT, R18, 0x1, PT ;  /* 0x000000011200780c */ /* 0x000fc60003f04070 */
[----:B------:R-:W-:-:S04]  /*1c40*/  UIMAD.WIDE.U32 UR4, UR6, 0x24924925, URZ ;  /* 0x24924925060478a5 */ /* 0x000fc8000f8e003f */
[----:B------:R-:W-:-:S04]  /*1c50*/  UIADD3 UR4, UR6, -UR5, URZ ;  /* 0x8000000506047290 */ /* 0x000fc8000fffe03f */
[----:B------:R-:W-:-:S03]  /*1c60*/  ULEA.HI UR4, UR4, UR5, URZ, 0x1f ;  /* 0x0000000504047291 */ /* 0x000fc6000f8ff83f */
[----:B------:R-:W-:Y:S01]  /*1c70*/  UMOV UR5, 0x400 ;  /* 0x0000040000057882 */ /* 0x000fe20000000000 */
[----:B------:R-:W-:-:S04]  /*1c80*/  USHF.R.U32.HI UR4, URZ, 0x2, UR4 ;  /* 0x000000023f047899 */ /* 0x000fc80008011604 */
[----:B------:R-:W-:Y:S02]  /*1c90*/  UIMAD UR4, UR4, -0x7, UR6 ;  /* 0xfffffff9040478a4 */ /* 0x000fe4000f8e0206 */
[----:B0-----:R-:W-:-:S04]  /*1ca0*/  ULEA UR5, UR7, UR5, 0x18 ;  /* 0x0000000507057291 */ /* 0x001fc8000f8ec03f */
[----:B------:R-:W-:-:S04]  /*1cb0*/  ULEA UR4, UR4, UR5, 0x3 ;  /* 0x0000000504047291 */ /* 0x000fc8000f8e183f */
[----:B------:R-:W-:-:S04]  /*1cc0*/  UIADD3 UR4, UR4, 0x38, URZ ;  /* 0x0000003804047890 */ /* 0x000fc8000fffe03f */
[----:B------:R-:W-:-:S09]  /*1cd0*/  UPRMT UR4, URZ, 0x654, UR4 ;  /* 0x000006543f047896 */ /* 0x000fd20008000004 */
[----:B------:R-:W-:Y:S01]  /*1ce0*/  SYNCS.ARRIVE.TRANS64.RED.A1T0 RZ, [UR4], RZ ;  /* 0x000000ffffff79a7 */ /* 0x000fe20008100404 */
[----:B------:R-:W-:Y:S05]  /*1cf0*/  @P0 BRA `(.L_x_26) ;  /* 0x0000000000040947 */ /* 0x000fea0003800000 */
[----:B------:R-:W-:Y:S01]  /*1d00*/  BPT.TRAP 0x1 ;  /* 0x000000040000795c */ /* 0x000fe20000300000 */
.L_x_26:
[----:B------:R-:W-:Y:S01]  /*1d10*/  UISETP.GE.U32.AND UP1, UPT, UR43, 0x7, UPT ;  /* 0x000000072b00788c */ /* 0x000fe2000bf26070 */
[----:B------:R-:W-:Y:S01]  /*1d20*/  IMAD.SHL.U32 R6, R100, 0x80, RZ ;  /* 0x0000008064067824 */ /* 0x000fe200078e00ff */
[----:B------:R-:W-:Y:S01]  /*1d30*/  UIADD3 UR41, UR43, UR41, URZ ;  /* 0x000000292b297290 */ /* 0x000fe2000fffe03f */
[----:B------:R-:W-:Y:S01]  /*1d40*/  SHF.R.S32.HI R11, RZ, 0x1f, R99 ;  /* 0x0000001fff0b7819 */ /* 0x000fe20000011463 */
[----:B------:R-:W-:Y:S01]  /*1d50*/  ULDC UR10, c[0x0][0x288] ;  /* 0x0000a200000a7ab9 */ /* 0x000fe20000000800 */
[----:B------:R-:W-:Y:S01]  /*1d60*/  IMAD.SHL.U32 R10, R101, 0x80, RZ ;  /* 0x00000080650a7824 */ /* 0x000fe200078e00ff */
[C---:B------:R-:W-:Y:S01]  /*1d70*/  LOP3.LUT R8, R6.reuse, 0x6, R93, 0xf8, !PT ;  /* 0x0000000606087812 */ /* 0x040fe200078ef85d */
[----:B------:R-:W-:Y:S01]  /*1d80*/  UISETP.GT.U32.AND UP0, UPT, UR41, 0x6, UPT ;  /* 0x000000062900788c */ /* 0x000fe2000bf04070 */
[----:B------:R-:W-:Y:S01]  /*1d90*/  ISETP.GE.AND P0, PT, R6, UR10, PT ;  /* 0x0000000a06007c0c */ /* 0x000fe2000bf06270 */
[----:B------:R-:W-:Y:S01]  /*1da0*/  ULDC.64 UR6, c[0x0][0x5d0] ;  /* 0x0001740000067ab9 */ /* 0x000fe20000000a00 */
[----:B------:R-:W-:Y:S01]  /*1db0*/  ULDC UR11, c[0x0][0x284] ;  /* 0x0000a100000b7ab9 */ /* 0x000fe20000000800 */
[----:B------:R-:W-:Y:S01]  /*1dc0*/  @UP1 UIMAD.WIDE.U32 UR4, UR41, 0x24924925, URZ ;  /* 0x24924925290418a5 */ /* 0x000fe2000f8e003f */
[----:B------:R-:W-:Y:S01]  /*1dd0*/  SHF.R.S32.HI R9, RZ, 0x1f, R8 ;  /* 0x0000001fff097819 */ /* 0x000fe20000011408 */
[----:B------:R-:W-:Y:S01]  /*1de0*/  IMAD R0, R11, UR6, RZ ;  /* 0x000000060b007c24 */ /* 0x000fe2000f8e02ff */
[----:B------:R-:W-:Y:S01]  /*1df0*/  UISETP.LT.U32.AND UP0, UPT, UR43, 0x7, UP0 ;  /* 0x000000072b00788c */ /* 0x000fe20008701070 */
[----:B------:R-:W-:Y:S01]  /*1e00*/  ISETP.GE.OR P0, PT, R10, UR11, P0 ;  /* 0x0000000b0a007c0c */ /* 0x000fe20008706670 */
[----:B------:R-:W-:Y:S01]  /*1e10*/  @UP1 UIADD3 UR4, UR41, -UR5, URZ ;  /* 0x8000000529041290 */ /* 0x000fe2000fffe03f */
[C---:B------:R-:W-:Y:S01]  /*1e20*/  IMAD R3, R99.reuse, UR7, R0 ;  /* 0x0000000763037c24 */ /* 0x040fe2000f8e0200 */
[----:B------:R-:W-:Y:S01]  /*1e30*/  ULDC.64 UR8, c[0x0][0x5c8] ;  /* 0x0001720000087ab9 */ /* 0x000fe20000000a00 */
[----:B------:R-:W-:Y:S01]  /*1e40*/  IMAD.WIDE.U32 R4, R99, UR6, R8 ;  /* 0x0000000663047c25 */ /* 0x000fe2000f8e0008 */
[----:B------:R-:W-:-:S02]  /*1e50*/  USEL UR6, URZ, 0x1, !UP0 ;  /* 0x000000013f067887 */ /* 0x000fc4000c000000 */
[----:B------:R-:W-:Y:S01]  /*1e60*/  @UP1 ULEA.HI UR4, UR4, UR5, URZ, 0x1f ;  /* 0x0000000504041291 */ /* 0x000fe2000f8ff83f */
[----:B------:R-:W-:Y:S01]  /*1e70*/  IMAD.WIDE R100, R101, 0x80, R22 ;  /* 0x0000008065647825 */ /* 0x000fe200078e0216 */
[----:B------:R-:W-:Y:S02]  /*1e80*/  ULOP3.LUT UR40, UR40, UR6, URZ, 0x3c, !UPT ;  /* 0x0000000628287292 */ /* 0x000fe4000f8e3c3f */
[----:B------:R-:W-:Y:S01]  /*1e90*/  @UP1 USHF.R.U32.HI UR4, URZ, 0x2, UR4 ;  /* 0x000000023f041899 */ /* 0x000fe20008011604 */
[----:B------:R-:W-:Y:S02]  /*1ea0*/  IMAD.IADD R5, R5, 0x1, R3 ;  /* 0x0000000105057824 */ /* 0x000fe400078e0203 */
[----:B------:R-:W-:Y:S01]  /*1eb0*/  IMAD R3, R101, UR8, RZ ;  /* 0x0000000865037c24 */ /* 0x000fe2000f8e02ff */
[----:B------:R-:W-:Y:S01]  /*1ec0*/  @UP1 ULOP3.LUT UR40, UR40, 0x1, UR4, 0x78, !UPT ;  /* 0x0000000128281892 */ /* 0x000fe2000f8e7804 */
[----:B------:R-:W-:-:S04]  /*1ed0*/  IMAD.WIDE.U32 R102, R100, UR8, R4 ;  /* 0x0000000864667c25 */ /* 0x000fc8000f8e0004 */
[----:B------:R-:W-:Y:S02]  /*1ee0*/  IMAD R7, R100, UR9, R3 ;  /* 0x0000000964077c24 */ /* 0x000fe4000f8e0203 */
[----:B------:R-:W-:Y:S01]  /*1ef0*/  IMAD.MOV.U32 R0, RZ, RZ, -0x1 ;  /* 0xffffffffff007424 */ /* 0x000fe200078e00ff */
[----:B------:R-:W-:Y:S06]  /*1f00*/  @P0 BRA `(.L_x_28) ;  /* 0x0000004000100947 */ /* 0x000fec0003800000 */
[----:B-----5:R-:W-:Y:S01]  /*1f10*/  FSETP.NEU.AND P1, PT, R88, RZ, PT ;  /* 0x000000ff5800720b */ /* 0x020fe20003f2d000 */
[----:B------:R-:W-:Y:S01]  /*1f20*/  IMAD.IADD R4, R89, 0x1, -R6 ;  /* 0x0000000159047824 */ /* 0x000fe200078e0a06 */
[----:B------:R-:W-:Y:S01]  /*1f30*/  BSSY B0, `(.L_x_28) ;  /* 0x0000401000007945 */ /* 0x000fe20003800000 */
[----:B------:R-:W-:Y:S02]  /*1f40*/  IMAD.IADD R3, R97, 0x1, -R10 ;  /* 0x0000000161037824 */ /* 0x000fe400078e0a0a */
[----:B------:R-:W-:Y:S01]  /*1f50*/  IMAD.IADD R113, R103, 0x1, R7 ;  /* 0x0000000167717824 */ /* 0x000fe200078e0207 */
[----:B------:R-:W-:-:S04]  /*1f60*/  ISETP.GT.AND P0, PT, R4, RZ, PT ;  /* 0x000000ff0400720c */ /* 0x000fc80003f04270 */
[----:B------:R-:W-:-:S03]  /*1f70*/  ISETP.GT.AND P2, PT, R3, RZ, P0 ;  /* 0x000000ff0300720c */ /* 0x000fc60000744270 */
[----:B------:R-:W-:Y:S10]  /*1f80*/  @!P1 BRA `(.L_x_29) ;  /* 0x0000002c001c9947 */ /* 0x000ff40003800000 */
[----:B------:R-:W0:Y:S01]  /*1f90*/  LDC.64 R106, c[0x0][0x5b8] ;  /* 0x00016e00ff6a7b82 */ /* 0x000e220000000a00 */
[----:B------:R-:W-:-:S07]  /*1fa0*/  ULDC.64 UR4, c[0x0][0x5c0] ;  /* 0x0001700000047ab9 */ /* 0x000fce0000000a00 */
[----:B------:R-:W1:Y:S08]  /*1fb0*/  LDC.64 R108, c[0x0][0x5b0] ;  /* 0x00016c00ff6c7b82 */ /* 0x000e700000000a00 */
[----:B------:R-:W2:Y:S01]  /*1fc0*/  LDC.64 R110, c[0x0][0x5a8] ;  /* 0x00016a00ff6e7b82 */ /* 0x000ea20000000a00 */
[-C--:B0-----:R-:W-:Y:S02]  /*1fd0*/  IMAD R6, R11, R106.reuse, RZ ;  /* 0x0000006a0b067224 */ /* 0x081fe400078e02ff */
[----:B------:R-:W-:-:S04]  /*1fe0*/  IMAD.WIDE.U32 R104, R99, R106, R8 ;  /* 0x0000006a63687225 */ /* 0x000fc800078e0008 */
[----:B------:R-:W-:Y:S02]  /*1ff0*/  IMAD R103, R99, R107, R6 ;  /* 0x0000006b63677224 */ /* 0x000fe400078e0206 */
[-C--:B-1----:R-:W-:Y:S02]  /*2000*/  IMAD R5, R101, R108.reuse, RZ ;  /* 0x0000006c65057224 */ /* 0x082fe400078e02ff */
[----:B------:R-:W-:Y:S02]  /*2010*/  IMAD.IADD R13, R105, 0x1, R103 ;  /* 0x00000001690d7824 */ /* 0x000fe400078e0267 */
[----:B------:R-:W-:Y:S02]  /*2020*/  IMAD.MOV.U32 R12, RZ, RZ, R104 ;  /* 0x000000ffff0c7224 */ /* 0x000fe400078e0068 */
[C---:B------:R-:W-:Y:S02]  /*2030*/  IMAD R101, R100.reuse, R109, R5 ;  /* 0x0000006d64657224 */ /* 0x040fe400078e0205 */
[----:B------:R-:W-:-:S04]  /*2040*/  IMAD.WIDE.U32 R6, R100, R108, R12 ;  /* 0x0000006c64067225 */ /* 0x000fc800078e000c */
[----:B------:R-:W-:Y:S01]  /*2050*/  IMAD.IADD R5, R7, 0x1, R101 ;  /* 0x0000000107057824 */ /* 0x000fe200078e0265 */
[----:B--2---:R-:W-:-:S04]  /*2060*/  LEA R14, P1, R6, R110, 0x2 ;  /* 0x0000006e060e7211 */ /* 0x004fc800078210ff */
[----:B------:R-:W-:-:S05]  /*2070*/  LEA.HI.X R15, R6, R111, R5, 0x2, P1 ;  /* 0x0000006f060f7211 */ /* 0x000fca00008f1405 */
[----:B------:R0:W2:Y:S01]  /*2080*/  @P2 LDG.E.LTC128B R5, desc[UR38][R14.64] ;  /* 0x000000260e052981 */ /* 0x0000a2000c1e1920 */
[----:B------:R-:W-:Y:S01]  /*2090*/  LEA R10, P3, R102, UR4, 0x2 ;  /* 0x00000004660a7c11 */ /* 0x000fe2000f8610ff */
[----:B------:R-:W-:Y:S01]  /*20a0*/  IMAD.WIDE.U32 R6, R100, R108, R8 ;  /* 0x0000006c64067225 */ /* 0x000fe200078e0008 */
[----:B------:R-:W-:Y:S01]  /*20b0*/  ISETP.GT.AND P1, PT, R4, 0x1, PT ;  /* 0x000000010400780c */ /* 0x000fe20003f24270 */
[----:B------:R-:W-:Y:S02]  /*20c0*/  BSSY B1, `(.L_x_30) ;  /* 0x0000012000017945 */ /* 0x000fe40003800000 */
[----:B------:R-:W-:Y:S02]  /*20d0*/  IMAD.IADD R7, R101, 0x1, R7 ;  /* 0x0000000165077824 */ /* 0x000fe400078e0207 */
[----:B------:R-:W-:Y:S01]  /*20e0*/  IMAD.WIDE.U32 R20, R99, R106, R6 ;  /* 0x0000006a63147225 */ /* 0x000fe200078e0006 */
[----:B0-----:R-:W-:-:S03]  /*20f0*/  SHF.L.U64.HI R15, R108, 0x3, R109 ;  /* 0x000000036c0f7819 */ /* 0x001fc6000001026d */
[----:B------:R-:W-:Y:S01]  /*2100*/  IMAD.IADD R7, R103, 0x1, R21 ;  /* 0x0000000167077824 */ /* 0x000fe200078e0215 */
[----:B------:R-:W-:Y:S01]  /*2110*/  LEA R6, P4, R20, R110, 0x2 ;  /* 0x0000006e14067211 */ /* 0x000fe200078810ff */
[----:B------:R-:W-:-:S03]  /*2120*/  IMAD.SHL.U32 R14, R108, 0x8, RZ ;  /* 0x000000086c0e7824 */ /* 0x000fc600078e00ff */
[----:B------:R-:W-:Y:S01]  /*2130*/  LEA.HI.X R7, R20, R111, R7, 0x2, P4 ;  /* 0x0000006f14077211 */ /* 0x000fe200020f1407 */
[----:B------:R-:W-:Y:S01]  /*2140*/  IMAD.WIDE.U32 R20, R100, R108, R14 ;  /* 0x0000006c64147225 */ /* 0x000fe200078e000e */
[----:B--2---:R-:W-:-:S05]  /*2150*/  LOP3.LUT R11, R5, 0xffffe000, RZ, 0xc0, !PT ;  /* 0xffffe000050b7812 */ /* 0x004fca00078ec0ff */
[----:B------:R-:W-:-:S04]  /*2160*/  FMUL R11, R11, R88 ;  /* 0x000000580b0b7220 */ /* 0x000fc80000400000 */
[----:B------:R-:W-:Y:S01]  /*2170*/  FFMA R107, R24, R19, R11 ;  /* 0x00000013186b7223 */ /* 0x000fe2000000000b */
[----:B------:R-:W-:Y:S02]  /*2180*/  LEA.HI.X R11, R102, UR5, R113, 0x2, P3 ;  /* 0x00000005660b7c11 */ /* 0x000fe400098f1471 */
[----:B------:R-:W-:Y:S02]  /*2190*/  ISETP.GT.AND P3, PT, R3, RZ, P1 ;  /* 0x000000ff0300720c */ /* 0x000fe40000f64270 */
[----:B------:R-:W-:-:S05]  /*21a0*/  F2FP.TF32.F32.PACK_B R107, R107 ;  /* 0x0000006bff6b723e */ /* 0x000fca00024050ff */
[----:B------:R0:W-:Y:S06]  /*21b0*/  @P2 STG.E desc[UR38][R10.64], R107 ;  /* 0x0000006b0a002986 */ /* 0x0001ec000c101926 */
[----:B------:R-:W-:Y:S05]  /*21c0*/  @!P3 BRA `(.L_x_31) ;  /* 0x000000000004b947 */ /* 0x000fea0003800000 */
[----:B------:R1:W5:Y:S02]  /*21d0*/  LDG.E.LTC128B R5, desc[UR38][R6.64+0x4] ;  /* 0x0000042606057981 */ /* 0x000364000c1e1920 */
.L_x_31:
[----:B------:R-:W-:Y:S05]  /*21e0*/  BSYNC B1 ;  /* 0x0000000000017941 */ /* 0x000fea0003800000 */
.L_x_30:
[----:B-----5:R-:W-:Y:S01]  /*21f0*/  LOP3.LUT R15, R5, 0xffffe000, RZ, 0xc0, !PT ;  /* 0xffffe000050f7812 */ /* 0x020fe200078ec0ff */
[----:B------:R-:W-:Y:S01]  /*2200*/  IMAD.IADD R101, R101, 0x1, R21 ;  /* 0x0000000165657824 */ /* 0x000fe200078e0215 */
[----:B------:R-:W-:Y:S01]  /*2210*/  IADD3 R104, P2, R104, R20, RZ ;  /* 0x0000001468687210 */ /* 0x000fe20007f5e0ff */
[----:B------:R-:W-:Y:S01]  /*2220*/  IMAD.MOV.U32 R24, RZ, RZ, R5 ;  /* 0x000000ffff187224 */ /* 0x000fe200078e0005 */
[----:B------:R-:W-:Y:S01]  /*2230*/  ISETP.GT.AND P0, PT, R3, 0x8, P0 ;  /* 0x000000080300780c */ /* 0x000fe20000704270 */
[----:B------:R-:W-:Y:S02]  /*2240*/  FMUL R12, R15, R88 ;  /* 0x000000580f0c7220 */ /* 0x000fe40000400000 */
[----:B------:R-:W-:Y:S01]  /*2250*/  IMAD.X R13, R101, 0x1, R13, P2 ;  /* 0x00000001650d7824 */ /* 0x000fe200010e060d */
[----:B------:R-:W-:Y:S01]  /*2260*/  LEA R14, P2, R104, R110, 0x2 ;  /* 0x0000006e680e7211 */ /* 0x000fe200078410ff */
[----:B------:R-:W-:-:S03]  /*2270*/  FFMA R25, R25, R19, R12 ;  /* 0x0000001319197223 */ /* 0x000fc6000000000c */
[----:B------:R-:W-:Y:S02]  /*2280*/  LEA.HI.X R15, R104, R111, R13, 0x2, P2 ;  /* 0x0000006f680f7211 */ /* 0x000fe400010f140d */
[----:B------:R-:W-:-:S05]  /*2290*/  F2FP.TF32.F32.PACK_B R25, R25 ;  /* 0x00000019ff19723e */ /* 0x000fca00024050ff */
[----:B------:R2:W-:Y:S04]  /*22a0*/  @P3 STG.E desc[UR38][R10.64+0x4], R25 ;  /* 0x000004190a003986 */ /* 0x0005e8000c101926 */
[----:B------:R-:W3:Y:S01]  /*22b0*/  @P0 LDG.E.LTC128B R24, desc[UR38][R14.64] ;  /* 0x000000260e180981 */ /* 0x000ee2000c1e1920 */
[----:B------:R-:W-:Y:S01]  /*22c0*/  IADD3 R20, P2, R8, R20, RZ ;  /* 0x0000001408147210 */ /* 0x000fe20007f5e0ff */
[----:B------:R-:W-:Y:S01]  /*22d0*/  BSSY B1, `(.L_x_32) ;  /* 0x0000011000017945 */ /* 0x000fe20003800000 */
[----:B------:R-:W-:-:S03]  /*22e0*/  ISETP.GT.AND P1, PT, R3, 0x8, P1 ;  /* 0x000000080300780c */ /* 0x000fc60000f24270 */
[----:B------:R-:W-:Y:S01]  /*22f0*/  IMAD.X R21, R9, 0x1, R101, P2 ;  /* 0x0000000109157824 */ /* 0x000fe200010e0665 */
[C---:B------:R-:W-:Y:S02]  /*2300*/  SHF.L.U64.HI R9, R92.reuse, 0x2, R91 ;  /* 0x000000025c097819 */ /* 0x040fe4000001025b */
[----:B------:R-:W-:Y:S01]  /*2310*/  LEA R12, P2, R92, R10, 0x2 ;  /* 0x0000000a5c0c7211 */ /* 0x000fe200078410ff */
[----:B------:R-:W-:-:S04]  /*2320*/  IMAD.WIDE.U32 R20, R99, R106, R20 ;  /* 0x0000006a63147225 */ /* 0x000fc800078e0014 */
[----:B------:R-:W-:Y:S01]  /*2330*/  IMAD.X R13, R9, 0x1, R11, P2 ;  /* 0x00000001090d7824 */ /* 0x000fe200010e060b */
[----:B------:R-:W-:Y:S02]  /*2340*/  LEA R8, P3, R20, R110, 0x2 ;  /* 0x0000006e14087211 */ /* 0x000fe400078610ff */
[----:B---3--:R-:W-:-:S05]  /*2350*/  LOP3.LUT R5, R24, 0xffffe000, RZ, 0xc0, !PT ;  /* 0xffffe00018057812 */ /* 0x008fca00078ec0ff */
[----:B------:R-:W-:-:S04]  /*2360*/  FMUL R5, R5, R88 ;  /* 0x0000005805057220 */ /* 0x000fc80000400000 */
[----:B------:R-:W-:Y:S01]  /*2370*/  FFMA R99, R26, R19, R5 ;  /* 0x000000131a637223 */ /* 0x000fe20000000005 */
[----:B------:R-:W-:-:S04]  /*2380*/  IMAD.IADD R5, R103, 0x1, R21 ;  /* 0x0000000167057824 */ /* 0x000fc800078e0215 */
[----:B------:R-:W-:Y:S02]  /*2390*/  F2FP.TF32.F32.PACK_B R99, R99 ;  /* 0x00000063ff63723e */ /* 0x000fe400024050ff */
[----:B------:R-:W-:-:S03]  /*23a0*/  LEA.HI.X R9, R20, R111, R5, 0x2, P3 ;  /* 0x0000006f14097211 */ /* 0x000fc600018f1405 */
[----:B------:R2:W-:Y:S01]  /*23b0*/  @P0 STG.E desc[UR38][R12.64], R99 ;  /* 0x000000630c000986 */ /* 0x0005e2000c101926 */
[----:B------:R-:W-:Y:S05]  /*23c0*/  @!P1 BRA `(.L_x_33) ;  /* 0x0000000000049947 */ /* 0x000fea0003800000 */
[----:B------:R3:W5:Y:S02]  /*23d0*/  LDG.E.LTC128B R24, desc[UR38][R8.64+0x4] ;  /* 0x0000042608187981 */ /* 0x000764000c1e1920 */
.L_x_33:
[----:B------:R-:W-:Y:S05]  /*23e0*/  BSYNC B1 ;  /* 0x0000000000017941 */ /* 0x000fea0003800000 */
.L_x_32:
[----:B-----5:R-:W-:Y:S01]  /*23f0*/  LOP3.LUT R5, R24, 0xffffe000, RZ, 0xc0, !PT ;  /* 0xffffe00018057812 */ /* 0x020fe200078ec0ff */
[----:B------:R-:W-:Y:S01]  /*2400*/  BSSY B1, `(.L_x_34) ;  /* 0x0000009000017945 */ /* 0x000fe20003800000 */
[----:B------:R-:W-:-:S03]  /*2410*/  ISETP.GT.AND P0, PT, R4, 0x8, PT ;  /* 0x000000080400780c */ /* 0x000fc60003f04270 */
[----:B------:R-:W-:Y:S01]  /*2420*/  FMUL R14, R5, R88 ;  /* 0x00000058050e7220 */ /* 0x000fe20000400000 */
[----:B------:R-:W-:-:S03]  /*2430*/  ISETP.GT.AND P2, PT, R3, RZ, P0 ;  /* 0x000000ff0300720c */ /* 0x000fc60000744270 */
[----:B------:R-:W-:-:S05]  /*2440*/  FFMA R27, R27, R19, R14 ;  /* 0x000000131b1b7223 */ /* 0x000fca000000000e */
[----:B------:R-:W-:-:S05]  /*2450*/  F2FP.TF32.F32.PACK_B R27, R27 ;  /* 0x0000001bff1b723e */ /* 0x000fca00024050ff */
[----:B------:R4:W-:Y:S01]  /*2460*/  @P1 STG.E desc[UR38][R12.64+0x4], R27 ;  /* 0x0000041b0c001986 */ /* 0x0009e2000c101926 */
[----:B------:R-:W-:Y:S05]  /*2470*/  @!P2 BRA `(.L_x_35) ;  /* 0x000000000004a947 */ /* 0x000fea0003800000 */
[----:B------:R0:W5:Y:S02]  /*2480*/  LDG.E.LTC128B R24, desc[UR38][R6.64+0x20] ;  /* 0x0000202606187981 */ /* 0x000164000c1e1920 */
.L_x_35:
[----:B------:R-:W-:Y:S05]  /*2490*/  BSYNC B1 ;  /* 0x0000000000017941 */ /* 0x000fea0003800000 */
.L_x_34:
        /* <DEDUP_REMOVED lines=10> */
.L_x_37:
[----:B------:R-:W-:Y:S05]  /*2540*/  BSYNC B1 ;  /* 0x0000000000017941 */ /* 0x000fea0003800000 */
.L_x_36:
[----:B0----5:R-:W-:Y:S01]  /*2550*/  LOP3.LUT R5, R24, 0xffffe000, RZ, 0xc0, !PT ;  /* 0xffffe00018057812 */ /* 0x021fe200078ec0ff */
[----:B------:R-:W-:Y:S01]  /*2560*/  BSSY B1, `(.L_x_38) ;  /* 0x0000008000017945 */ /* 0x000fe20003800000 */
[----:B------:R-:W-:-:S03]  /*2570*/  ISETP.GT.AND P0, PT, R3, 0x8, P0 ;  /* 0x000000080300780c */ /* 0x000fc60000704270 */
[----:B------:R-:W-:-:S04]  /*2580*/  FMUL R14, R5, R88 ;  /* 0x00000058050e7220 */ /* 0x000fc80000400000 */
[----:B------:R-:W-:-:S05]  /*2590*/  FFMA R29, R29, R19, R14 ;  /* 0x000000131d1d7223 */ /* 0x000fca000000000e */
[----:B------:R-:W-:-:S05]  /*25a0*/  F2FP.TF32.F32.PACK_B R29, R29 ;  /* 0x0000001dff1d723e */ /* 0x000fca00024050ff */
[----:B------:R0:W-:Y:S01]  /*25b0*/  @P3 STG.E desc[UR38][R10.64+0x24], R29 ;  /* 0x0000241d0a003986 */ /* 0x0001e2000c101926 */
[----:B------:R-:W-:Y:S05]  /*25c0*/  @!P0 BRA `(.L_x_39) ;  /* 0x0000000000048947 */ /* 0x000fea0003800000 */
[----:B------:R0:W5:Y:S02]  /*25d0*/  LDG.E.LTC128B R24, desc[UR38][R8.64+0x20] ;  /* 0x0000202608187981 */ /* 0x000164000c1e1920 */
.L_x_39:
[----:B------:R-:W-:Y:S05]  /*25e0*/  BSYNC B1 ;  /* 0x0000000000017941 */ /* 0x000fea0003800000 */
.L_x_38:
[----:B-----5:R-:W-:Y:S01]  /*25f0*/  LOP3.LUT R5, R24, 0xffffe000, RZ, 0xc0, !PT ;  /* 0xffffe00018057812 */ /* 0x020fe200078ec0ff */
        /* <DEDUP_REMOVED lines=8> */
.L_x_41:
[----:B------:R-:W-:Y:S05]  /*2680*/  BSYNC B1 ;  /* 0x0000000000017941 */ /* 0x000fea0003800000 */
.L_x_40:
[----:B0----5:R-:W-:Y:S01]  /*2690*/  LOP3.LUT R5, R24, 0xffffe000, RZ, 0xc0, !PT ;  /* 0xffffe00018057812 */ /* 0x021fe200078ec0ff */
        /* <DEDUP_REMOVED lines=9> */
.L_x_43:
[----:B------:R-:W-:Y:S05]  /*2730*/  BSYNC B1 ;  /* 0x0000000000017941 */ /* 0x000fea0003800000 */
.L_x_42:
        /* <DEDUP_REMOVED lines=10> */
.L_x_45:
[----:B------:R-:W-:Y:S05]  /*27e0*/  BSYNC B1 ;  /* 0x0000000000017941 */ /* 0x000fea0003800000 */
.L_x_44:
        /* <DEDUP_REMOVED lines=9> */
.L_x_47:
[----:B------:R-:W-:Y:S05]  /*2880*/  BSYNC B1 ;  /* 0x0000000000017941 */ /* 0x000fea0003800000 */
.L_x_46:
        /* <DEDUP_REMOVED lines=9> */
.L_x_49:
[----:B------:R-:W-:Y:S05]  /*2920*/  BSYNC B1 ;  /* 0x0000000000017941 */ /* 0x000fea0003800000 */
.L_x_48:
        /* <DEDUP_REMOVED lines=10> */
.L_x_51:
[----:B------:R-:W-:Y:S05]  /*29d0*/  BSYNC B1 ;  /* 0x0000000000017941 */ /* 0x000fea0003800000 */
.L_x_50:
        /* <DEDUP_REMOVED lines=10> */
.L_x_53:
[----:B------:R-:W-:Y:S05]  /*2a80*/  BSYNC B1 ;  /* 0x0000000000017941 */ /* 0x000fea0003800000 */
.L_x_52:
        /* <DEDUP_REMOVED lines=9> */
.L_x_55:
[----:B------:R-:W-:Y:S05]  /*2b20*/  BSYNC B1 ;  /* 0x0000000000017941 */ /* 0x000fea0003800000 */
.L_x_54:
        /* <DEDUP_REMOVED lines=9> */
.L_x_57:
[----:B------:R-:W-:Y:S05]  /*2bc0*/  BSYNC B1 ;  /* 0x0000000000017941 */ /* 0x000fea0003800000 */
.L_x_56:
        /* <DEDUP_REMOVED lines=10> */
.L_x_59:
[----:B------:R-:W-:Y:S05]  /*2c70*/  BSYNC B1 ;  /* 0x0000000000017941 */ /* 0x000fea0003800000 */
.L_x_58:
        /* <DEDUP_REMOVED lines=10> */
.L_x_61:
[----:B------:R-:W-:Y:S05]  /*2d20*/  BSYNC B1 ;  /* 0x0000000000017941 */ /* 0x000fea0003800000 */
.L_x_60:
        /* <DEDUP_REMOVED lines=9> */
.L_x_63:
[----:B------:R-:W-:Y:S05]  /*2dc0*/  BSYNC B1 ;  /* 0x0000000000017941 */ /* 0x000fea0003800000 */
.L_x_62:
        /* <DEDUP_REMOVED lines=9> */
.L_x_65:
[----:B------:R-:W-:Y:S05]  /*2e60*/  BSYNC B1 ;  /* 0x0000000000017941 */ /* 0x000fea0003800000 */
.L_x_64:
        /* <DEDUP_REMOVED lines=10> */
.L_x_67:
[----:B------:R-:W-:Y:S05]  /*2f10*/  BSYNC B1 ;  /* 0x0000000000017941 */ /* 0x000fea0003800000 */
.L_x_66:
        /* <DEDUP_REMOVED lines=10> */
.L_x_69:
[----:B------:R-:W-:Y:S05]  /*2fc0*/  BSYNC B1 ;  /* 0x0000000000017941 */ /* 0x000fea0003800000 */
.L_x_68:
        /* <DEDUP_REMOVED lines=9> */
.L_x_71:
[----:B------:R-:W-:Y:S05]  /*3060*/  BSYNC B1 ;  /* 0x0000000000017941 */ /* 0x000fea0003800000 */
.L_x_70:
        /* <DEDUP_REMOVED lines=9> */
.L_x_73:
[----:B------:R-:W-:Y:S05]  /*3100*/  BSYNC B1 ;  /* 0x0000000000017941 */ /* 0x000fea0003800000 */
.L_x_72:
        /* <DEDUP_REMOVED lines=10> */
.L_x_75:
[----:B------:R-:W-:Y:S05]  /*31b0*/  BSYNC B1 ;  /* 0x0000000000017941 */ /* 0x000fea0003800000 */
.L_x_74:
        /* <DEDUP_REMOVED lines=10> */
.L_x_77:
[----:B------:R-:W-:Y:S05]  /*3260*/  BSYNC B1 ;  /* 0x0000000000017941 */ /* 0x000fea0003800000 */
.L_x_76:
        /* <DEDUP_REMOVED lines=9> */
.L_x_79:
[----:B------:R-:W-:Y:S05]  /*3300*/  BSYNC B1 ;  /* 0x0000000000017941 */ /* 0x000fea0003800000 */
.L_x_78:
        /* <DEDUP_REMOVED lines=9> */
.L_x_81:
[----:B------:R-:W-:Y:S05]  /*33a0*/  BSYNC B1 ;  /* 0x0000000000017941 */ /* 0x000fea0003800000 */
.L_x_80:
        /* <DEDUP_REMOVED lines=10> */
.L_x_83:
[----:B------:R-:W-:Y:S05]  /*3450*/  BSYNC B1 ;  /* 0x0000000000017941 */ /* 0x000fea0003800000 */
.L_x_82:
        /* <DEDUP_REMOVED lines=10> */
.L_x_85:
[----:B------:R-:W-:Y:S05]  /*3500*/  BSYNC B1 ;  /* 0x0000000000017941 */ /* 0x000fea0003800000 */
.L_x_84:
        /* <DEDUP_REMOVED lines=9> */
.L_x_87:
[----:B------:R-:W-:Y:S05]  /*35a0*/  BSYNC B1 ;  /* 0x0000000000017941 */ /* 0x000fea0003800000 */
.L_x_86:
        /* <DEDUP_REMOVED lines=9> */
.L_x_89:
[----:B------:R-:W-:Y:S05]  /*3640*/  BSYNC B1 ;  /* 0x0000000000017941 */ /* 0x000fea0003800000 */
.L_x_88:
        /* <DEDUP_REMOVED lines=10> */
.L_x_91:
[----:B------:R-:W-:Y:S05]  /*36f0*/  BSYNC B1 ;  /* 0x0000000000017941 */ /* 0x000fea0003800000 */
.L_x_90:
        /* <DEDUP_REMOVED lines=10> */
.L_x_93:
[----:B------:R-:W-:Y:S05]  /*37a0*/  BSYNC B1 ;  /* 0x0000000000017941 */ /* 0x000fea0003800000 */
.L_x_92:
        /* <DEDUP_REMOVED lines=9> */
.L_x_95:
[----:B------:R-:W-:Y:S05]  /*3840*/  BSYNC B1 ;  /* 0x0000000000017941 */ /* 0x000fea0003800000 */
.L_x_94:
        /* <DEDUP_REMOVED lines=9> */
.L_x_97:
[----:B------:R-:W-:Y:S05]  /*38e0*/  BSYNC B1 ;  /* 0x0000000000017941 */ /* 0x000fea0003800000 */
.L_x_96:
        /* <DEDUP_REMOVED lines=10> */
.L_x_99:
[----:B------:R-:W-:Y:S05]  /*3990*/  BSYNC B1 ;  /* 0x0000000000017941 */ /* 0x000fea0003800000 */
.L_x_98:
        /* <DEDUP_REMOVED lines=10> */
.L_x_101:
[----:B------:R-:W-:Y:S05]  /*3a40*/  BSYNC B1 ;  /* 0x0000000000017941 */ /* 0x000fea0003800000 */
.L_x_100:
        /* <DEDUP_REMOVED lines=9> */
.L_x_103:
[----:B------:R-:W-:Y:S05]  /*3ae0*/  BSYNC B1 ;  /* 0x0000000000017941 */ /* 0x000fea0003800000 */
.L_x_102:
        /* <DEDUP_REMOVED lines=9> */
.L_x_105:
[----:B------:R-:W-:Y:S05]  /*3b80*/  BSYNC B1 ;  /* 0x0000000000017941 */ /* 0x000fea0003800000 */
.L_x_104:
        /* <DEDUP_REMOVED lines=10> */
.L_x_107:
[----:B------:R-:W-:Y:S05]  /*3c30*/  BSYNC B1 ;  /* 0x0000000000017941 */ /* 0x000fea0003800000 */
.L_x_106:
        /* <DEDUP_REMOVED lines=10> */
.L_x_109:
[----:B------:R-:W-:Y:S05]  /*3ce0*/  BSYNC B1 ;  /* 0x0000000000017941 */ /* 0x000fea0003800000 */
.L_x_108:
        /* <DEDUP_REMOVED lines=9> */
.L_x_111:
[----:B------:R-:W-:Y:S05]  /*3d80*/  BSYNC B1 ;  /* 0x0000000000017941 */ /* 0x000fea0003800000 */
.L_x_110:
        /* <DEDUP_REMOVED lines=9> */
.L_x_113:
[----:B------:R-:W-:Y:S05]  /*3e20*/  BSYNC B1 ;  /* 0x0000000000017941 */ /* 0x000fea0003800000 */
.L_x_112:
        /* <DEDUP_REMOVED lines=10> */
.L_x_115:
[----:B------:R-:W-:Y:S05]  /*3ed0*/  BSYNC B1 ;  /* 0x0000000000017941 */ /* 0x000fea0003800000 */
.L_x_114:
        /* <DEDUP_REMOVED lines=10> */
.L_x_117:
[----:B------:R-:W-:Y:S05]  /*3f80*/  BSYNC B1 ;  /* 0x0000000000017941 */ /* 0x000fea0003800000 */
.L_x_116:
        /* <DEDUP_REMOVED lines=9> */
.L_x_119:
[----:B------:R-:W-:Y:S05]  /*4020*/  BSYNC B1 ;  /* 0x0000000000017941 */ /* 0x000fea0003800000 */
.L_x_118:
        /* <DEDUP_REMOVED lines=9> */
.L_x_121:
[----:B------:R-:W-:Y:S05]  /*40c0*/  BSYNC B1 ;  /* 0x0000000000017941 */ /* 0x000fea0003800000 */
.L_x_120:
        /* <DEDUP_REMOVED lines=10> */
.L_x_123:
[----:B------:R-:W-:Y:S05]  /*4170*/  BSYNC B1 ;  /* 0x0000000000017941 */ /* 0x000fea0003800000 */
.L_x_122:
        /* <DEDUP_REMOVED lines=10> */
.L_x_125:
[----:B------:R-:W-:Y:S05]  /*4220*/  BSYNC B1 ;  /* 0x0000000000017941 */ /* 0x000fea0003800000 */
.L_x_124:
        /* <DEDUP_REMOVED lines=9> */
.L_x_127:
[----:B------:R-:W-:Y:S05]  /*42c0*/  BSYNC B1 ;  /* 0x0000000000017941 */ /* 0x000fea0003800000 */
.L_x_126:
        /* <DEDUP_REMOVED lines=9> */
.L_x_129:
[----:B------:R-:W-:Y:S05]  /*4360*/  BSYNC B1 ;  /* 0x0000000000017941 */ /* 0x000fea0003800000 */
.L_x_128:
        /* <DEDUP_REMOVED lines=10> */
.L_x_131:
[----:B------:R-:W-:Y:S05]  /*4410*/  BSYNC B1 ;  /* 0x0000000000017941 */ /* 0x000fea0003800000 */
.L_x_130:
        /* <DEDUP_REMOVED lines=10> */
.L_x_133:
[----:B------:R-:W-:Y:S05]  /*44c0*/  BSYNC B1 ;  /* 0x0000000000017941 */ /* 0x000fea0003800000 */
.L_x_132:
        /* <DEDUP_REMOVED lines=9> */
.L_x_135:
[----:B------:R-:W-:Y:S05]  /*4560*/  BSYNC B1 ;  /* 0x0000000000017941 */ /* 0x000fea0003800000 */
.L_x_134:
        /* <DEDUP_REMOVED lines=9> */
.L_x_137:
[----:B------:R-:W-:Y:S05]  /*4600*/  BSYNC B1 ;  /* 0x0000000000017941 */ /* 0x000fea0003800000 */
.L_x_136:
        /* <DEDUP_REMOVED lines=10> */
.L_x_139:
[----:B------:R-:W-:Y:S05]  /*46b0*/  BSYNC B1 ;  /* 0x0000000000017941 */ /* 0x000fea0003800000 */
.L_x_138:
        /* <DEDUP_REMOVED lines=10> */
.L_x_141:
[----:B------:R-:W-:Y:S05]  /*4760*/  BSYNC B1 ;  /* 0x0000000000017941 */ /* 0x000fea0003800000 */
.L_x_140:
        /* <DEDUP_REMOVED lines=9> */
.L_x_143:
[----:B------:R-:W-:Y:S05]  /*4800*/  BSYNC B1 ;  /* 0x0000000000017941 */ /* 0x000fea0003800000 */
.L_x_142:
        /* <DEDUP_REMOVED lines=9> */
.L_x_145:
[----:B------:R-:W-:Y:S05]  /*48a0*/  BSYNC B1 ;  /* 0x0000000000017941 */ /* 0x000fea0003800000 */
.L_x_144:
        /* <DEDUP_REMOVED lines=10> */
.L_x_147:
[----:B------:R-:W-:Y:S05]  /*4950*/  BSYNC B1 ;  /* 0x0000000000017941 */ /* 0x000fea0003800000 */
.L_x_146:
[----:B-----5:R-:W-:Y:S01]  /*4960*/  LOP3.LUT R5, R24, 0xffffe000, RZ, 0xc0, !PT ;  /* 0xffffe00018057812 */ /* 0x020fe200078ec0ff */
[----:B------:R-:W-:Y:S01]  /*4970*/  BSSY B1, `(.L_x_148) ;  /* 0x000000b000017945 */ /* 0x000fe20003800000 */
[----:B------:R-:W-:Y:S01]  /*4980*/  ISETP.GT.AND P1, PT, R4, 0x79, PT ;  /* 0x000000790400780c */ /* 0x000fe20003f24270 */
[----:B------:R-:W-:Y:S02]  /*4990*/  @P2 IMAD.MOV.U32 R4, RZ, RZ, R10 ;  /* 0x000000ffff042224 */ /* 0x000fe400078e000a */
[----:B------:R-:W-:Y:S01]  /*49a0*/  FMUL R5, R5, R88 ;  /* 0x0000005805057220 */ /* 0x000fe20000400000 */
[----:B------:R-:W-:-:S03]  /*49b0*/  ISETP.GT.AND P3, PT, R3, RZ, P1 ;  /* 0x000000ff0300720c */ /* 0x000fc60000f64270 */
[----:B------:R-:W-:Y:S01]  /*49c0*/  FFMA R15, R84, R19, R5 ;  /* 0x00000013540f7223 */ /* 0x000fe20000000005 */
[----:B------:R-:W-:-:S04]  /*49d0*/  @P2 IMAD.MOV.U32 R5, RZ, RZ, R11 ;  /* 0x000000ffff052224 */ /* 0x000fc800078e000b */
[----:B------:R-:W-:-:S05]  /*49e0*/  F2FP.TF32.F32.PACK_B R15, R15 ;  /* 0x0000000fff0f723e */ /* 0x000fca00024050ff */
[----:B------:R0:W-:Y:S01]  /*49f0*/  @P2 STG.E desc[UR38][R4.64+0x1e0], R15 ;  /* 0x0001e00f04002986 */ /* 0x0001e2000c101926 */
[----:B------:R-:W-:Y:S05]  /*4a00*/  @!P3 BRA `(.L_x_149) ;  /* 0x000000000004b947 */ /* 0x000fea0003800000 */
[----:B------:R0:W5:Y:S02]  /*4a10*/  LDG.E.LTC128B R24, desc[UR38][R6.64+0x1e4] ;  /* 0x0001e42606187981 */ /* 0x000164000c1e1920 */
.L_x_149:
[----:B------:R-:W-:Y:S05]  /*4a20*/  BSYNC B1 ;  /* 0x0000000000017941 */ /* 0x000fea0003800000 */
.L_x_148:
        /* <DEDUP_REMOVED lines=9> */
.L_x_151:
[----:B------:R-:W-:Y:S05]  /*4ac0*/  BSYNC B1 ;  /* 0x0000000000017941 */ /* 0x000fea0003800000 */
.L_x_150:
[----:B-----5:R-:W-:Y:S01]  /*4ad0*/  LOP3.LUT R5, R24, 0xffffe000, RZ, 0xc0, !PT ;  /* 0xffffe00018057812 */ /* 0x020fe200078ec0ff */
[----:B------:R-:W-:Y:S01]  /*4ae0*/  @P0 IMAD.MOV.U32 R4, RZ, RZ, R12 ;  /* 0x000000ffff040224 */ /* 0x000fe200078e000c */
[----:B------:R-:W-:Y:S01]  /*4af0*/  ISETP.GT.AND P1, PT, R3, 0x8, P1 ;  /* 0x000000080300780c */ /* 0x000fe20000f24270 */
[----:B------:R-:W-:Y:S02]  /*4b00*/  BSSY B1, `(.L_x_152) ;  /* 0x0000008000017945 */ /* 0x000fe40003800000 */
[----:B------:R-:W-:-:S04]  /*4b10*/  FMUL R5, R5, R88 ;  /* 0x0000005805057220 */ /* 0x000fc80000400000 */
[----:B-1----:R-:W-:Y:S01]  /*4b20*/  FFMA R7, R86, R19, R5 ;  /* 0x0000001356077223 */ /* 0x002fe20000000005 */
[----:B------:R-:W-:-:S04]  /*4b30*/  @P0 IMAD.MOV.U32 R5, RZ, RZ, R13 ;  /* 0x000000ffff050224 */ /* 0x000fc800078e000d */
[----:B------:R-:W-:-:S05]  /*4b40*/  F2FP.TF32.F32.PACK_B R7, R7 ;  /* 0x00000007ff07723e */ /* 0x000fca00024050ff */
[----:B------:R1:W-:Y:S01]  /*4b50*/  @P0 STG.E desc[UR38][R4.64+0x1e0], R7 ;  /* 0x0001e00704000986 */ /* 0x0003e2000c101926 */
[----:B------:R-:W-:Y:S05]  /*4b60*/  @!P1 BRA `(.L_x_153) ;  /* 0x0000000000049947 */ /* 0x000fea0003800000 */
[----:B------:R0:W5:Y:S02]  /*4b70*/  LDG.E.LTC128B R24, desc[UR38][R8.64+0x1e4] ;  /* 0x0001e42608187981 */ /* 0x000164000c1e1920 */
.L_x_153:
[----:B------:R-:W-:Y:S05]  /*4b80*/  BSYNC B1 ;  /* 0x0000000000017941 */ /* 0x000fea0003800000 */
.L_x_152:
[----:B------:R-:W-:Y:S05]  /*4b90*/  @!P1 BRA `(.L_x_154) ;  /* 0x0000001000e89947 */ /* 0x000fea0003800000 */
[----:B-----5:R-:W-:-:S05]  /*4ba0*/  LOP3.LUT R3, R24, 0xffffe000, RZ, 0xc0, !PT ;  /* 0xffffe00018037812 */ /* 0x020fca00078ec0ff */
[----:B-1----:R-:W-:-:S04]  /*4bb0*/  FMUL R4, R3, R88 ;  /* 0x0000005803047220 */ /* 0x002fc80000400000 */
[----:B------:R-:W-:-:S05]  /*4bc0*/  FFMA R87, R87, R19, R4 ;  /* 0x0000001357577223 */ /* 0x000fca0000000004 */
[----:B------:R-:W-:-:S05]  /*4bd0*/  F2FP.TF32.F32.PACK_B R87, R87 ;  /* 0x00000057ff57723e */ /* 0x000fca00024050ff */
[----:B------:R1:W-:Y:S01]  /*4be0*/  STG.E desc[UR38][R12.64+0x1e4], R87 ;  /* 0x0001e4570c007986 */ /* 0x0003e2000c101926 */
[----:B------:R-:W-:Y:S05]  /*4bf0*/  BRA `(.L_x_154) ;  /* 0x0000001000d07947 */ /* 0x000fea0003800000 */
.L_x_29:
[----:B------:R-:W-:Y:S01]  /*4c00*/  ISETP.GT.AND P4, PT, R4, 0x1, PT ;  /* 0x000000010400780c */ /* 0x000fe20003f84270 */
[----:B------:R-:W-:Y:S01]  /*4c10*/  ULDC.64 UR4, c[0x0][0x5c0] ;  /* 0x0001700000047ab9 */ /* 0x000fe20000000a00 */
[-C--:B------:R-:W-:Y:S01]  /*4c20*/  FMUL R5, R24, R19.reuse ;  /* 0x0000001318057220 */ /* 0x080fe20000400000 */
[----:B------:R-:W-:Y:S01]  /*4c30*/  LEA R6, P3, R102, UR4, 0x2 ;  /* 0x0000000466067c11 */ /* 0x000fe2000f8610ff */
[-C--:B------:R-:W-:Y:S01]  /*4c40*/  FMUL R25, R25, R19.reuse ;  /* 0x0000001319197220 */ /* 0x080fe20000400000 */
[----:B------:R-:W-:Y:S01]  /*4c50*/  ISETP.GT.AND P1, PT, R3, RZ, P4 ;  /* 0x000000ff0300720c */ /* 0x000fe20002724270 */
[-C--:B------:R-:W-:Y:S01]  /*4c60*/  FMUL R11, R26, R19.reuse ;  /* 0x000000131a0b7220 */ /* 0x080fe20000400000 */
[----:B------:R-:W-:Y:S01]  /*4c70*/  LEA.HI.X R7, R102, UR5, R113, 0x2, P3 ;  /* 0x0000000566077c11 */ /* 0x000fe200098f1471 */
[----:B------:R-:W-:Y:S01]  /*4c80*/  FMUL R27, R27, R19 ;  /* 0x000000131b1b7220 */ /* 0x000fe20000400000 */
[----:B------:R-:W-:Y:S01]  /*4c90*/  F2FP.TF32.F32.PACK_B R5, R5 ;  /* 0x00000005ff05723e */ /* 0x000fe200024050ff */
[----:B------:R-:W-:Y:S01]  /*4ca0*/  FMUL R29, R29, R19 ;  /* 0x000000131d1d7220 */ /* 0x000fe20000400000 */
[----:B------:R-:W-:Y:S01]  /*4cb0*/  F2FP.TF32.F32.PACK_B R25, R25 ;  /* 0x00000019ff19723e */ /* 0x000fe200024050ff */
[-C--:B------:R-:W-:Y:S01]  /*4cc0*/  FMUL R31, R31, R19.reuse ;  /* 0x000000131f1f7220 */ /* 0x080fe20000400000 */
[C---:B------:R-:W-:Y:S01]  /*4cd0*/  SHF.L.U64.HI R9, R92.reuse, 0x2, R91 ;  /* 0x000000025c097819 */ /* 0x040fe2000001025b */
[----:B------:R0:W-:Y:S01]  /*4ce0*/  @P2 STG.E desc[UR38][R6.64], R5 ;  /* 0x0000000506002986 */ /* 0x0001e2000c101926 */
[----:B------:R-:W-:Y:S01]  /*4cf0*/  LEA R8, P3, R92, R6, 0x2 ;  /* 0x000000065c087211 */ /* 0x000fe200078610ff */
[-C--:B------:R-:W-:Y:S01]  /*4d00*/  FMUL R13, R32, R19.reuse ;  /* 0x00000013200d7220 */ /* 0x080fe20000400000 */
[C---:B------:R-:W-:Y:S01]  /*4d10*/  ISETP.GT.AND P2, PT, R4.reuse, 0x8, PT ;  /* 0x000000080400780c */ /* 0x040fe20003f44270 */
[----:B------:R-:W-:Y:S01]  /*4d20*/  @P1 STG.E desc[UR38][R6.64+0x4], R25 ;  /* 0x0000041906001986 */ /* 0x000fe2000c101926 */
[----:B------:R-:W-:Y:S01]  /*4d30*/  ISETP.GT.AND P1, PT, R4, 0x9, PT ;  /* 0x000000090400780c */ /* 0x000fe20003f24270 */
[----:B------:R-:W-:Y:S01]  /*4d40*/  IMAD.X R9, R9, 0x1, R7, P3 ;  /* 0x0000000109097824 */ /* 0x000fe200018e0607 */
[----:B------:R-:W-:Y:S01]  /*4d50*/  ISETP.GT.AND P0, PT, R3, 0x8, P0 ;  /* 0x000000080300780c */ /* 0x000fe20000704270 */
[-C--:B------:R-:W-:Y:S01]  /*4d60*/  FMUL R33, R33, R19.reuse ;  /* 0x0000001321217220 */ /* 0x080fe20000400000 */
[----:B------:R-:W-:Y:S01]  /*4d70*/  ISETP.GT.AND P4, PT, R3, 0x8, P4 ;  /* 0x000000080300780c */ /* 0x000fe20002784270 */
[-C--:B------:R-:W-:Y:S01]  /*4d80*/  FMUL R35, R35, R19.reuse ;  /* 0x0000001323237220 */ /* 0x080fe20000400000 */
[C---:B------:R-:W-:Y:S01]  /*4d90*/  ISETP.GT.AND P5, PT, R3.reuse, RZ, P2 ;  /* 0x000000ff0300720c */ /* 0x040fe200017a4270 */
[-C--:B0-----:R-:W-:Y:S01]  /*4da0*/  FMUL R5, R28, R19.reuse ;  /* 0x000000131c057220 */ /* 0x081fe20000400000 */
[----:B------:R-:W-:Y:S01]  /*4db0*/  ISETP.GT.AND P3, PT, R3, RZ, P1 ;  /* 0x000000ff0300720c */ /* 0x000fe20000f64270 */
[----:B------:R-:W-:Y:S01]  /*4dc0*/  FMUL R37, R37, R19 ;  /* 0x0000001325257220 */ /* 0x000fe20000400000 */
[----:B------:R-:W-:Y:S01]  /*4dd0*/  F2FP.TF32.F32.PACK_B R11, R11 ;  /* 0x0000000bff0b723e */ /* 0x000fe200024050ff */
[----:B------:R-:W-:Y:S01]  /*4de0*/  FMUL R39, R39, R19 ;  /* 0x0000001327277220 */ /* 0x000fe20000400000 */
[----:B------:R-:W-:Y:S01]  /*4df0*/  F2FP.TF32.F32.PACK_B R27, R27 ;  /* 0x0000001bff1b723e */ /* 0x000fe200024050ff */
[----:B------:R-:W-:Y:S01]  /*4e00*/  FMUL R41, R41, R19 ;  /* 0x0000001329297220 */ /* 0x000fe20000400000 */
[----:B------:R-:W-:Y:S01]  /*4e10*/  F2FP.TF32.F32.PACK_B R5, R5 ;  /* 0x00000005ff05723e */ /* 0x000fe200024050ff */
[----:B------:R0:W-:Y:S01]  /*4e20*/  @P0 STG.E desc[UR38][R8.64], R11 ;  /* 0x0000000b08000986 */ /* 0x0001e2000c101926 */
[----:B------:R-:W-:Y:S01]  /*4e30*/  F2FP.TF32.F32.PACK_B R29, R29 ;  /* 0x0000001dff1d723e */ /* 0x000fe200024050ff */
[-C--:B------:R-:W-:Y:S01]  /*4e40*/  FMUL R43, R43, R19.reuse ;  /* 0x000000132b2b7220 */ /* 0x080fe20000400000 */
[C---:B------:R-:W-:Y:S01]  /*4e50*/  ISETP.GT.AND P0, PT, R4.reuse, 0x10, PT ;  /* 0x000000100400780c */ /* 0x040fe20003f04270 */
[----:B------:R-:W-:Y:S01]  /*4e60*/  @P4 STG.E desc[UR38][R8.64+0x4], R27 ;  /* 0x0000041b08004986 */ /* 0x000fe2000c101926 */
[----:B------:R-:W-:Y:S01]  /*4e70*/  ISETP.GT.AND P2, PT, R3, 0x8, P2 ;  /* 0x000000080300780c */ /* 0x000fe20001744270 */
[-C--:B------:R-:W-:Y:S01]  /*4e80*/  FMUL R45, R45, R19.reuse ;  /* 0x000000132d2d7220 */ /* 0x080fe20000400000 */
[C---:B------:R-:W-:Y:S01]  /*4e90*/  ISETP.GT.AND P1, PT, R3.reuse, 0x8, P1 ;  /* 0x000000080300780c */ /* 0x040fe20000f24270 */
[----:B------:R1:W-:Y:S01]  /*4ea0*/  @P5 STG.E desc[UR38][R6.64+0x20], R5 ;  /* 0x0000200506005986 */ /* 0x0003e2000c101926 */
[----:B------:R-:W-:Y:S01]  /*4eb0*/  ISETP.GT.AND P5, PT, R3, RZ, P0 ;  /* 0x000000ff0300720c */ /* 0x000fe200007a4270 */
[----:B------:R-:W-:Y:S01]  /*4ec0*/  FMUL R47, R47, R19 ;  /* 0x000000132f2f7220 */ /* 0x000fe20000400000 */
[----:B------:R-:W-:Y:S01]  /*4ed0*/  F2FP.TF32.F32.PACK_B R31, R31 ;  /* 0x0000001fff1f723e */ /* 0x000fe200024050ff */
[----:B------:R-:W-:Y:S01]  /*4ee0*/  @P3 STG.E desc[UR38][R6.64+0x24], R29 ;  /* 0x0000241d06003986 */ /* 0x000fe2000c101926 */
[----:B------:R-:W-:Y:S01]  /*4ef0*/  ISETP.GT.AND P3, PT, R4, 0x11, PT ;  /* 0x000000110400780c */ /* 0x000fe20003f64270 */
[----:B0-----:R-:W-:Y:S01]  /*4f00*/  FMUL R11, R30, R19 ;  /* 0x000000131e0b7220 */ /* 0x001fe20000400000 */
[----:B------:R-:W-:Y:S01]  /*4f10*/  F2FP.TF32.F32.PACK_B R13, R13 ;  /* 0x0000000dff0d723e */ /* 0x000fe200024050ff */
[-C--:B------:R-:W-:Y:S01]  /*4f20*/  FMUL R49, R49, R19.reuse ;  /* 0x0000001331317220 */ /* 0x080fe20000400000 */
[----:B------:R-:W-:Y:S01]  /*4f30*/  ISETP.GT.AND P4, PT, R3, RZ, P3 ;  /* 0x000000ff0300720c */ /* 0x000fe20001f84270 */
[----:B------:R-:W-:Y:S01]  /*4f40*/  FMUL R51, R51, R19 ;  /* 0x0000001333337220 */ /* 0x000fe20000400000 */
[----:B------:R-:W-:Y:S01]  /*4f50*/  F2FP.TF32.F32.PACK_B R11, R11 ;  /* 0x0000000bff0b723e */ /* 0x000fe200024050ff */
[----:B-1----:R-:W-:Y:S01]  /*4f60*/  FMUL R5, R34, R19 ;  /* 0x0000001322057220 */ /* 0x002fe20000400000 */
[----:B------:R-:W-:Y:S01]  /*4f70*/  F2FP.TF32.F32.PACK_B R33, R33 ;  /* 0x00000021ff21723e */ /* 0x000fe200024050ff */
[-C--:B------:R-:W-:Y:S01]  /*4f80*/  FMUL R53, R53, R19.reuse ;  /* 0x0000001335357220 */ /* 0x080fe20000400000 */
[----:B------:R-:W-:Y:S01]  /*4f90*/  ISETP.GT.AND P0, PT, R3, 0x8, P0 ;  /* 0x000000080300780c */ /* 0x000fe20000704270 */
[----:B------:R0:W-:Y:S01]  /*4fa0*/  @P2 STG.E desc[UR38][R8.64+0x20], R11 ;  /* 0x0000200b08002986 */ /* 0x0001e2000c101926 */
[C---:B------:R-:W-:Y:S01]  /*4fb0*/  ISETP.GT.AND P2, PT, R4.reuse, 0x19, PT ;  /* 0x000000190400780c */ /* 0x040fe20003f44270 */
[----:B------:R-:W-:Y:S01]  /*4fc0*/  FMUL R55, R55, R19 ;  /* 0x0000001337377220 */ /* 0x000fe20000400000 */
[----:B------:R-:W-:Y:S01]  /*4fd0*/  F2FP.TF32.F32.PACK_B R5, R5 ;  /* 0x00000005ff05723e */ /* 0x000fe200024050ff */
[----:B------:R-:W-:Y:S01]  /*4fe0*/  @P1 STG.E desc[UR38][R8.64+0x24], R31 ;  /* 0x0000241f08001986 */ /* 0x000fe2000c101926 */
[----:B------:R-:W-:Y:S01]  /*4ff0*/  ISETP.GT.AND P1, PT, R4, 0x18, PT ;  /* 0x000000180400780c */ /* 0x000fe20003f24270 */
[----:B------:R-:W-:Y:S01]  /*5000*/  FMUL R57, R57, R19 ;  /* 0x0000001339397220 */ /* 0x000fe20000400000 */
[----:B------:R-:W-:Y:S01]  /*5010*/  F2FP.TF32.F32.PACK_B R35, R35 ;  /* 0x00000023ff23723e */ /* 0x000fe200024050ff */
[----:B------:R1:W-:Y:S01]  /*5020*/  @P5 STG.E desc[UR38][R6.64+0x40], R13 ;  /* 0x0000400d06005986 */ /* 0x0003e2000c101926 */
[----:B------:R-:W-:Y:S01]  /*5030*/  ISETP.GT.AND P5, PT, R3, RZ, P1 ;  /* 0x000000ff0300720c */ /* 0x000fe20000fa4270 */
[----:B------:R-:W-:Y:S01]  /*5040*/  FMUL R59, R59, R19 ;  /* 0x000000133b3b7220 */ /* 0x000fe20000400000 */
[----:B------:R-:W-:Y:S01]  /*5050*/  F2FP.TF32.F32.PACK_B R37, R37 ;  /* 0x00000025ff25723e */ /* 0x000fe200024050ff */
[----:B------:R-:W-:Y:S01]  /*5060*/  @P4 STG.E desc[UR38][R6.64+0x44], R33 ;  /* 0x0000442106004986 */ /* 0x000fe2000c101926 */
[C---:B------:R-:W-:Y:S01]  /*5070*/  ISETP.GT.AND P4, PT, R3.reuse, 0x8, P3 ;  /* 0x000000080300780c */ /* 0x040fe20001f84270 */
[-C--:B0-----:R-:W-:Y:S01]  /*5080*/  FMUL R11, R36, R19.reuse ;  /* 0x00000013240b7220 */ /* 0x081fe20000400000 */
[----:B------:R-:W-:Y:S01]  /*5090*/  ISETP.GT.AND P3, PT, R3, RZ, P2 ;  /* 0x000000ff0300720c */ /* 0x000fe20001764270 */
[----:B------:R0:W-:Y:S01]  /*50a0*/  @P0 STG.E desc[UR38][R8.64+0x40], R5 ;  /* 0x0000400508000986 */ /* 0x0001e2000c101926 */
[----:B------:R-:W-:Y:S01]  /*50b0*/  ISETP.GT.AND P0, PT, R4, 0x20, PT ;  /* 0x000000200400780c */ /* 0x000fe20003f04270 */
[----:B------:R-:W-:Y:S01]  /*50c0*/  FMUL R61, R61, R19 ;  /* 0x000000133d3d7220 */ /* 0x000fe20000400000 */
[----:B------:R-:W-:Y:S01]  /*50d0*/  F2FP.TF32.F32.PACK_B R11, R11 ;  /* 0x0000000bff0b723e */ /* 0x000fe200024050ff */
[-C--:B-1----:R-:W-:Y:S01]  /*50e0*/  FMUL R13, R40, R19.reuse ;  /* 0x00000013280d7220 */ /* 0x082fe20000400000 */
[----:B------:R-:W-:Y:S01]  /*50f0*/  ISETP.GT.AND P1, PT, R3, 0x8, P1 ;  /* 0x000000080300780c */ /* 0x000fe20000f24270 */
[----:B------:R-:W-:Y:S01]  /*5100*/  FMUL R63, R63, R19 ;  /* 0x000000133f3f7220 */ /* 0x000fe20000400000 */
[----:B------:R-:W-:Y:S01]  /*5110*/  F2FP.TF32.F32.PACK_B R39, R39 ;  /* 0x00000027ff27723e */ /* 0x000fe200024050ff */
[----:B------:R-:W-:Y:S01]  /*5120*/  FMUL R65, R65, R19 ;  /* 0x0000001341417220 */ /* 0x000fe20000400000 */
[----:B------:R-:W-:Y:S01]  /*5130*/  F2FP.TF32.F32.PACK_B R13, R13 ;  /* 0x0000000dff0d723e */ /* 0x000fe200024050ff */
[----:B------:R-:W-:Y:S01]  /*5140*/  @P4 STG.E desc[UR38][R8.64+0x44], R35 ;  /* 0x0000442308004986 */ /* 0x000fe2000c101926 */
[C---:B------:R-:W-:Y:S01]  /*5150*/  ISETP.GT.AND P4, PT, R3.reuse, 0x8, P2 ;  /* 0x000000080300780c */ /* 0x040fe20001784270 */
[-C--:B0-----:R-:W-:Y:S01]  /*5160*/  FMUL R5, R38, R19.reuse ;  /* 0x0000001326057220 */ /* 0x081fe20000400000 */
[C---:B------:R-:W-:Y:S01]  /*5170*/  ISETP.GT.AND P2, PT, R4.reuse, 0x21, PT ;  /* 0x000000210400780c */ /* 0x040fe20003f44270 */
[----:B------:R0:W-:Y:S01]  /*5180*/  @P5 STG.E desc[UR38][R6.64+0x60], R11 ;  /* 0x0000600b06005986 */ /* 0x0001e2000c101926 */
[----:B------:R-:W-:Y:S01]  /*5190*/  ISETP.GT.AND P5, PT, R3, RZ, P0 ;  /* 0x000000ff0300720c */ /* 0x000fe200007a4270 */
[----:B------:R-:W-:Y:S01]  /*51a0*/  FMUL R67, R67, R19 ;  /* 0x0000001343437220 */ /* 0x000fe20000400000 */
[----:B------:R-:W-:Y:S01]  /*51b0*/  F2FP.TF32.F32.PACK_B R5, R5 ;  /* 0x00000005ff05723e */ /* 0x000fe200024050ff */
[----:B------:R-:W-:Y:S01]  /*51c0*/  @P3 STG.E desc[UR38][R6.64+0x64], R37 ;  /* 0x0000642506003986 */ /* 0x000fe2000c101926 */
[----:B------:R-:W-:Y:S01]  /*51d0*/  ISETP.GT.AND P3, PT, R3, RZ, P2 ;  /* 0x000000ff0300720c */ /* 0x000fe20001764270 */
[----:B------:R-:W-:Y:S01]  /*51e0*/  FMUL R69, R69, R19 ;  /* 0x0000001345457220 */ /* 0x000fe20000400000 */
[----:B------:R-:W-:Y:S01]  /*51f0*/  F2FP.TF32.F32.PACK_B R41, R41 ;  /* 0x00000029ff29723e */ /* 0x000fe200024050ff */
[----:B------:R1:W-:Y:S01]  /*5200*/  @P1 STG.E desc[UR38][R8.64+0x60], R5 ;  /* 0x0000600508001986 */ /* 0x0003e2000c101926 */
[----:B------:R-:W-:Y:S01]  /*5210*/  ISETP.GT.AND P1, PT, R4, 0x28, PT ;  /* 0x000000280400780c */ /* 0x000fe20003f24270 */
[-C--:B------:R-:W-:Y:S01]  /*5220*/  FMUL R71, R71, R19.reuse ;  /* 0x0000001347477220 */ /* 0x080fe20000400000 */
[C---:B------:R-:W-:Y:S01]  /*5230*/  ISETP.GT.AND P0, PT, R3.reuse, 0x8, P0 ;  /* 0x000000080300780c */ /* 0x040fe20000704270 */
[----:B------:R-:W-:Y:S01]  /*5240*/  @P4 STG.E desc[UR38][R8.64+0x64], R39 ;  /* 0x0000642708004986 */ /* 0x000fe2000c101926 */
[C---:B------:R-:W-:Y:S01]  /*5250*/  ISETP.GT.AND P4, PT, R3.reuse, 0x8, P2 ;  /* 0x000000080300780c */ /* 0x040fe20001784270 */
[-C--:B0-----:R-:W-:Y:S01]  /*5260*/  FMUL R11, R44, R19.reuse ;  /* 0x000000132c0b7220 */ /* 0x081fe20000400000 */
[----:B------:R-:W-:Y:S01]  /*5270*/  ISETP.GT.AND P2, PT, R4, 0x29, PT ;  /* 0x000000290400780c */ /* 0x000fe20003f44270 */
[----:B------:R0:W-:Y:S01]  /*5280*/  @P5 STG.E desc[UR38][R6.64+0x80], R13 ;  /* 0x0000800d06005986 */ /* 0x0001e2000c101926 */
[----:B------:R-:W-:Y:S01]  /*5290*/  ISETP.GT.AND P5, PT, R3, RZ, P1 ;  /* 0x000000ff0300720c */ /* 0x000fe20000fa4270 */
[----:B------:R-:W-:Y:S01]  /*52a0*/  FMUL R73, R73, R19 ;  /* 0x0000001349497220 */ /* 0x000fe20000400000 */
[----:B------:R-:W-:Y:S01]  /*52b0*/  F2FP.TF32.F32.PACK_B R43, R43 ;  /* 0x0000002bff2b723e */ /* 0x000fe200024050ff */
[-C--:B-1----:R-:W-:Y:S01]  /*52c0*/  FMUL R5, R42, R19.reuse ;  /* 0x000000132a057220 */ /* 0x082fe20000400000 */
[----:B------:R-:W-:Y:S01]  /*52d0*/  @P3 STG.E desc[UR38][R6.64+0x84], R41 ;  /* 0x0000842906003986 */ /* 0x000fe2000c101926 */
[----:B------:R-:W-:Y:S01]  /*52e0*/  ISETP.GT.AND P3, PT, R3, RZ, P2 ;  /* 0x000000ff0300720c */ /* 0x000fe20001764270 */
[----:B------:R-:W-:Y:S01]  /*52f0*/  FMUL R75, R75, R19 ;  /* 0x000000134b4b7220 */ /* 0x000fe20000400000 */
[----:B------:R-:W-:Y:S01]  /*5300*/  F2FP.TF32.F32.PACK_B R11, R11 ;  /* 0x0000000bff0b723e */ /* 0x000fe200024050ff */
[----:B------:R-:W-:Y:S01]  /*5310*/  FMUL R77, R77, R19 ;  /* 0x000000134d4d7220 */ /* 0x000fe20000400000 */
[----:B------:R-:W-:Y:S01]  /*5320*/  F2FP.TF32.F32.PACK_B R5, R5 ;  /* 0x00000005ff05723e */ /* 0x000fe200024050ff */
[----:B------:R-:W-:Y:S01]  /*5330*/  FMUL R79, R79, R19 ;  /* 0x000000134f4f7220 */ /* 0x000fe20000400000 */
[----:B------:R-:W-:Y:S01]  /*5340*/  F2FP.TF32.F32.PACK_B R45, R45 ;  /* 0x0000002dff2d723e */ /* 0x000fe200024050ff */
[-C--:B0-----:R-:W-:Y:S01]  /*5350*/  FMUL R13, R48, R19.reuse ;  /* 0x00000013300d7220 */ /* 0x081fe20000400000 */
[----:B------:R-:W-:Y:S01]  /*5360*/  ISETP.GT.AND P1, PT, R3, 0x8, P1 ;  /* 0x000000080300780c */ /* 0x000fe20000f24270 */
[----:B------:R0:W-:Y:S01]  /*5370*/  @P0 STG.E desc[UR38][R8.64+0x80], R5 ;  /* 0x0000800508000986 */ /* 0x0001e2000c101926 */
[----:B------:R-:W-:Y:S01]  /*5380*/  ISETP.GT.AND P0, PT, R4, 0x30, PT ;  /* 0x000000300400780c */ /* 0x000fe20003f04270 */
[----:B------:R-:W-:Y:S01]  /*5390*/  FMUL R81, R81, R19 ;  /* 0x0000001351517220 */ /* 0x000fe20000400000 */
[----:B------:R-:W-:Y:S01]  /*53a0*/  F2FP.TF32.F32.PACK_B R47, R47 ;  /* 0x0000002fff2f723e */ /* 0x000fe200024050ff */
[----:B------:R-:W-:Y:S01]  /*53b0*/  @P4 STG.E desc[UR38][R8.64+0x84], R43 ;  /* 0x0000842b08004986 */ /* 0x000fe2000c101926 */
[C---:B------:R-:W-:Y:S01]  /*53c0*/  ISETP.GT.AND P4, PT, R3.reuse, 0x8, P2 ;  /* 0x000000080300780c */ /* 0x040fe20001784270 */
[-C--:B------:R-:W-:Y:S01]  /*53d0*/  FMUL R15, R82, R19.reuse ;  /* 0x00000013520f7220 */ /* 0x080fe20000400000 */
[----:B------:R-:W-:Y:S01]  /*53e0*/  ISETP.GT.AND P2, PT, R4, 0x31, PT ;  /* 0x000000310400780c */ /* 0x000fe20003f44270 */
[----:B------:R1:W-:Y:S01]  /*53f0*/  @P5 STG.E desc[UR38][R6.64+0xa0], R11 ;  /* 0x0000a00b06005986 */ /* 0x0003e2000c101926 */
[----:B------:R-:W-:Y:S01]  /*5400*/  ISETP.GT.AND P5, PT, R3, RZ, P0 ;  /* 0x000000ff0300720c */ /* 0x000fe200007a4270 */
[----:B------:R-:W-:Y:S01]  /*5410*/  FMUL R83, R83, R19 ;  /* 0x0000001353537220 */ /* 0x000fe20000400000 */
[----:B------:R-:W-:Y:S01]  /*5420*/  F2FP.TF32.F32.PACK_B R13, R13 ;  /* 0x0000000dff0d723e */ /* 0x000fe200024050ff */
[-C--:B0-----:R-:W-:Y:S01]  /*5430*/  FMUL R5, R46, R19.reuse ;  /* 0x000000132e057220 */ /* 0x081fe20000400000 */
[----:B------:R-:W-:Y:S01]  /*5440*/  @P3 STG.E desc[UR38][R6.64+0xa4], R45 ;  /* 0x0000a42d06003986 */ /* 0x000fe2000c101926 */
[----:B------:R-:W-:Y:S01]  /*5450*/  ISETP.GT.AND P3, PT, R3, RZ, P2 ;  /* 0x000000ff0300720c */ /* 0x000fe20001764270 */
[----:B------:R-:W-:Y:S01]  /*5460*/  FMUL R21, R84, R19 ;  /* 0x0000001354157220 */ /* 0x000fe20000400000 */
[----:B------:R-:W-:Y:S01]  /*5470*/  F2FP.TF32.F32.PACK_B R49, R49 ;  /* 0x00000031ff31723e */ /* 0x000fe200024050ff */
[----:B------:R-:W-:Y:S01]  /*5480*/  FMUL R85, R85, R19 ;  /* 0x0000001355557220 */ /* 0x000fe20000400000 */
[----:B------:R-:W-:Y:S01]  /*5490*/  F2FP.TF32.F32.PACK_B R5, R5 ;  /* 0x00000005ff05723e */ /* 0x000fe200024050ff */
[-C--:B------:R-:W-:Y:S01]  /*54a0*/  FMUL R87, R87, R19.reuse ;  /* 0x0000001357577220 */ /* 0x080fe20000400000 */
[----:B------:R-:W-:Y:S01]  /*54b0*/  ISETP.GT.AND P0, PT, R3, 0x8, P0 ;  /* 0x000000080300780c */ /* 0x000fe20000704270 */
[----:B-1----:R-:W-:Y:S01]  /*54c0*/  FMUL R11, R52, R19 ;  /* 0x00000013340b7220 */ /* 0x002fe20000400000 */
[----:B------:R-:W-:Y:S01]  /*54d0*/  F2FP.TF32.F32.PACK_B R51, R51 ;  /* 0x00000033ff33723e */ /* 0x000fe200024050ff */
[----:B------:R0:W-:Y:S01]  /*54e0*/  @P1 STG.E desc[UR38][R8.64+0xa0], R5 ;  /* 0x0000a00508001986 */ /* 0x0001e2000c101926 */
[----:B------:R-:W-:-:S02]  /*54f0*/  ISETP.GT.AND P1, PT, R4, 0x38, PT ;  /* 0x000000380400780c */ /* 0x000fc40003f24270 */
[----:B------:R-:W-:Y:S01]  /*5500*/  F2FP.TF32.F32.PACK_B R11, R11 ;  /* 0x0000000bff0b723e */ /* 0x000fe200024050ff */
[----:B------:R-:W-:Y:S01]  /*5510*/  @P4 STG.E desc[UR38][R8.64+0xa4], R47 ;  /* 0x0000a42f08004986 */ /* 0x000fe2000c101926 */
[C---:B------:R-:W-:Y:S02]  /*5520*/  ISETP.GT.AND P4, PT, R3.reuse, 0x8, P2 ;  /* 0x000000080300780c */ /* 0x040fe40001784270 */
[----:B------:R-:W-:Y:S01]  /*5530*/  ISETP.GT.AND P2, PT, R4, 0x39, PT ;  /* 0x000000390400780c */ /* 0x000fe20003f44270 */
[----:B------:R1:W-:Y:S01]  /*5540*/  @P5 STG.E desc[UR38][R6.64+0xc0], R13 ;  /* 0x0000c00d06005986 */ /* 0x0003e2000c101926 */
[C---:B------:R-:W-:Y:S02]  /*5550*/  ISETP.GT.AND P5, PT, R3.reuse, RZ, P1 ;  /* 0x000000ff0300720c */ /* 0x040fe40000fa4270 */
[----:B------:R-:W-:Y:S01]  /*5560*/  F2FP.TF32.F32.PACK_B R53, R53 ;  /* 0x00000035ff35723e */ /* 0x000fe200024050ff */
[----:B0-----:R-:W-:Y:S01]  /*5570*/  FMUL R5, R50, R19 ;  /* 0x0000001332057220 */ /* 0x001fe20000400000 */
[----:B------:R-:W-:Y:S01]  /*5580*/  @P3 STG.E desc[UR38][R6.64+0xc4], R49 ;  /* 0x0000c43106003986 */ /* 0x000fe2000c101926 */
[----:B------:R-:W-:-:S02]  /*5590*/  ISETP.GT.AND P3, PT, R3, RZ, P2 ;  /* 0x000000ff0300720c */ /* 0x000fc40001764270 */
[----:B------:R-:W-:Y:S02]  /*55a0*/  ISETP.GT.AND P1, PT, R3, 0x8, P1 ;  /* 0x000000080300780c */ /* 0x000fe40000f24270 */
[----:B------:R-:W-:Y:S01]  /*55b0*/  F2FP.TF32.F32.PACK_B R5, R5 ;  /* 0x00000005ff05723e */ /* 0x000fe200024050ff */
[----:B-1----:R-:W-:Y:S01]  /*55c0*/  FMUL R13, R56, R19 ;  /* 0x00000013380d7220 */ /* 0x002fe20000400000 */
[----:B------:R-:W-:-:S03]  /*55d0*/  F2FP.TF32.F32.PACK_B R55, R55 ;  /* 0x00000037ff37723e */ /* 0x000fc600024050ff */
[----:B------:R0:W-:Y:S01]  /*55e0*/  @P0 STG.E desc[UR38][R8.64+0xc0], R5 ;  /* 0x0000c00508000986 */ /* 0x0001e2000c101926 */
[C---:B------:R-:W-:Y:S02]  /*55f0*/  ISETP.GT.AND P0, PT, R4.reuse, 0x40, PT ;  /* 0x000000400400780c */ /* 0x040fe40003f04270 */
        /* <DEDUP_REMOVED lines=71> */
[----:B------:R-:W-:Y:S01]  /*5a70*/  @P3 STG.E desc[UR38][R6.64+0x164], R69 ;  /* 0x0001644506003986 */ /* 0x000fe2000c101926 */
[----:B0-----:R-:W-:Y:S01]  /*5a80*/  FMUL R5, R70, R19 ;  /* 0x0000001346057220 */ /* 0x001fe20000400000 */
[----:B------:R-:W-:-:S02]  /*5a90*/  ISETP.GT.AND P3, PT, R3, RZ, P2 ;  /* 0x000000ff0300720c */ /* 0x000fc40001764270 */
[----:B------:R-:W-:Y:S02]  /*5aa0*/  ISETP.GT.AND P0, PT, R3, 0x8, P0 ;  /* 0x000000080300780c */ /* 0x000fe40000704270 */
[----:B------:R-:W-:Y:S01]  /*5ab0*/  F2FP.TF32.F32.PACK_B R5, R5 ;  /* 0x00000005ff05723e */ /* 0x000fe200024050ff */
[----:B-1----:R-:W-:Y:S01]  /*5ac0*/  FMUL R11, R76, R19 ;  /* 0x000000134c0b7220 */ /* 0x002fe20000400000 */
[----:B------:R-:W-:-:S03]  /*5ad0*/  F2FP.TF32.F32.PACK_B R75, R75 ;  /* 0x0000004bff4b723e */ /* 0x000fc600024050ff */
[----:B------:R0:W-:Y:S01]  /*5ae0*/  @P1 STG.E desc[UR38][R8.64+0x160], R5 ;  /* 0x0001600508001986 */ /* 0x0001e2000c101926 */
[----:B------:R-:W-:Y:S02]  /*5af0*/  F2FP.TF32.F32.PACK_B R77, R77 ;  /* 0x0000004dff4d723e */ /* 0x000fe400024050ff */
[----:B------:R-:W-:Y:S01]  /*5b00*/  F2FP.TF32.F32.PACK_B R11, R11 ;  /* 0x0000000bff0b723e */ /* 0x000fe200024050ff */
[----:B------:R-:W-:Y:S01]  /*5b10*/  @P4 STG.E desc[UR38][R8.64+0x164], R71 ;  /* 0x0001644708004986 */ /* 0x000fe2000c101926 */
[C---:B------:R-:W-:Y:S02]  /*5b20*/  ISETP.GT.AND P4, PT, R4.reuse, 0x68, PT ;  /* 0x000000680400780c */ /* 0x040fe40003f84270 */
[----:B------:R-:W-:Y:S01]  /*5b30*/  F2FP.TF32.F32.PACK_B R79, R79 ;  /* 0x0000004fff4f723e */ /* 0x000fe200024050ff */
[----:B------:R1:W-:Y:S01]  /*5b40*/  @P5 STG.E desc[UR38][R6.64+0x180], R13 ;  /* 0x0001800d06005986 */ /* 0x0003e2000c101926 */
[----:B------:R-:W-:Y:S02]  /*5b50*/  ISETP.GT.AND P5, PT, R4, 0x69, PT ;  /* 0x000000690400780c */ /* 0x000fe40003fa4270 */
[----:B------:R-:W-:Y:S01]  /*5b60*/  F2FP.TF32.F32.PACK_B R81, R81 ;  /* 0x00000051ff51723e */ /* 0x000fe200024050ff */
[----:B------:R-:W-:Y:S01]  /*5b70*/  @P3 STG.E desc[UR38][R6.64+0x184], R73 ;  /* 0x0001844906003986 */ /* 0x000fe2000c101926 */
[C---:B------:R-:W-:Y:S01]  /*5b80*/  ISETP.GT.AND P3, PT, R3.reuse, 0x8, P2 ;  /* 0x000000080300780c */ /* 0x040fe20001764270 */
[----:B0-----:R-:W-:Y:S01]  /*5b90*/  FMUL R5, R74, R19 ;  /* 0x000000134a057220 */ /* 0x001fe20000400000 */
[----:B------:R-:W-:-:S02]  /*5ba0*/  ISETP.GT.AND P2, PT, R3, RZ, P4 ;  /* 0x000000ff0300720c */ /* 0x000fc40002744270 */
[C---:B------:R-:W-:Y:S02]  /*5bb0*/  ISETP.GT.AND P1, PT, R3.reuse, RZ, P5 ;  /* 0x000000ff0300720c */ /* 0x040fe40002f24270 */
[C---:B------:R-:W-:Y:S01]  /*5bc0*/  ISETP.GT.AND P4, PT, R3.reuse, 0x8, P4 ;  /* 0x000000080300780c */ /* 0x040fe20002784270 */
[----:B-1----:R-:W-:Y:S01]  /*5bd0*/  FMUL R13, R78, R19 ;  /* 0x000000134e0d7220 */ /* 0x002fe20000400000 */
[----:B------:R-:W-:Y:S02]  /*5be0*/  F2FP.TF32.F32.PACK_B R5, R5 ;  /* 0x00000005ff05723e */ /* 0x000fe400024050ff */
[----:B------:R-:W-:Y:S02]  /*5bf0*/  ISETP.GT.AND P5, PT, R3, 0x8, P5 ;  /* 0x000000080300780c */ /* 0x000fe40002fa4270 */
[----:B------:R-:W-:Y:S01]  /*5c00*/  F2FP.TF32.F32.PACK_B R13, R13 ;  /* 0x0000000dff0d723e */ /* 0x000fe200024050ff */
[----:B------:R0:W-:Y:S01]  /*5c10*/  @P0 STG.E desc[UR38][R8.64+0x180], R5 ;  /* 0x0001800508000986 */ /* 0x0001e2000c101926 */
[----:B------:R-:W-:-:S02]  /*5c20*/  ISETP.GT.AND P0, PT, R4, 0x79, PT ;  /* 0x000000790400780c */ /* 0x000fc40003f04270 */
[----:B------:R-:W-:Y:S01]  /*5c30*/  F2FP.TF32.F32.PACK_B R15, R15 ;  /* 0x0000000fff0f723e */ /* 0x000fe200024050ff */
[----:B------:R-:W-:Y:S01]  /*5c40*/  @P3 STG.E desc[UR38][R8.64+0x184], R75 ;  /* 0x0001844b08003986 */ /* 0x000fe2000c101926 */
[C---:B------:R-:W-:Y:S02]  /*5c50*/  ISETP.GT.AND P3, PT, R4.reuse, 0x70, PT ;  /* 0x000000700400780c */ /* 0x040fe40003f64270 */
[----:B------:R-:W-:Y:S01]  /*5c60*/  F2FP.TF32.F32.PACK_B R83, R83 ;  /* 0x00000053ff53723e */ /* 0x000fe200024050ff */
[----:B------:R1:W-:Y:S01]  /*5c70*/  @P2 STG.E desc[UR38][R6.64+0x1a0], R11 ;  /* 0x0001a00b06002986 */ /* 0x0003e2000c101926 */
[C---:B------:R-:W-:Y:S02]  /*5c80*/  ISETP.GT.AND P2, PT, R4.reuse, 0x71, PT ;  /* 0x000000710400780c */ /* 0x040fe40003f44270 */
[----:B------:R-:W-:Y:S01]  /*5c90*/  F2FP.TF32.F32.PACK_B R21, R21 ;  /* 0x00000015ff15723e */ /* 0x000fe200024050ff */
[----:B------:R-:W-:Y:S01]  /*5ca0*/  @P1 STG.E desc[UR38][R6.64+0x1a4], R77 ;  /* 0x0001a44d06001986 */ /* 0x000fe2000c101926 */
[----:B------:R-:W-:Y:S01]  /*5cb0*/  ISETP.GT.AND P1, PT, R4, 0x78, PT ;  /* 0x000000780400780c */ /* 0x000fe20003f24270 */
[----:B------:R-:W-:Y:S01]  /*5cc0*/  @P4 IMAD.MOV.U32 R4, RZ, RZ, R8 ;  /* 0x000000ffff044224 */ /* 0x000fe200078e0008 */
[----:B------:R-:W-:Y:S01]  /*5cd0*/  F2FP.TF32.F32.PACK_B R85, R85 ;  /* 0x00000055ff55723e */ /* 0x000fe200024050ff */
[----:B0-----:R-:W-:Y:S01]  /*5ce0*/  @P4 IMAD.MOV.U32 R5, RZ, RZ, R9 ;  /* 0x000000ffff054224 */ /* 0x001fe200078e0009 */
[----:B------:R-:W-:Y:S01]  /*5cf0*/  F2FP.TF32.F32.PACK_B R87, R87 ;  /* 0x00000057ff57723e */ /* 0x000fe200024050ff */
[----:B-1----:R-:W-:-:S03]  /*5d00*/  FMUL R11, R80, R19 ;  /* 0x00000013500b7220 */ /* 0x002fc60000400000 */
[----:B------:R0:W-:Y:S01]  /*5d10*/  @P4 STG.E desc[UR38][R4.64+0x1a0], R13 ;  /* 0x0001a00d04004986 */ /* 0x0001e2000c101926 */
[C---:B------:R-:W-:Y:S02]  /*5d20*/  ISETP.GT.AND P4, PT, R3.reuse, RZ, P3 ;  /* 0x000000ff0300720c */ /* 0x040fe40001f84270 */
[----:B------:R-:W-:Y:S02]  /*5d30*/  ISETP.GT.AND P3, PT, R3, 0x8, P3 ;  /* 0x000000080300780c */ /* 0x000fe40001f64270 */
[----:B------:R-:W-:Y:S01]  /*5d40*/  F2FP.TF32.F32.PACK_B R11, R11 ;  /* 0x0000000bff0b723e */ /* 0x000fe200024050ff */
[----:B0-----:R-:W-:Y:S02]  /*5d50*/  @P5 IMAD.MOV.U32 R4, RZ, RZ, R8 ;  /* 0x000000ffff045224 */ /* 0x001fe400078e0008 */
[----:B------:R-:W-:Y:S01]  /*5d60*/  FMUL R13, R86, R19 ;  /* 0x00000013560d7220 */ /* 0x000fe20000400000 */
[----:B------:R-:W-:-:S04]  /*5d70*/  @P5 IMAD.MOV.U32 R5, RZ, RZ, R9 ;  /* 0x000000ffff055224 */ /* 0x000fc800078e0009 */
[----:B------:R-:W-:Y:S01]  /*5d80*/  F2FP.TF32.F32.PACK_B R13, R13 ;  /* 0x0000000dff0d723e */ /* 0x000fe200024050ff */
[----:B------:R0:W-:Y:S01]  /*5d90*/  @P5 STG.E desc[UR38][R4.64+0x1a4], R79 ;  /* 0x0001a44f04005986 */ /* 0x0001e2000c101926 */
[C---:B------:R-:W-:Y:S02]  /*5da0*/  ISETP.GT.AND P5, PT, R3.reuse, RZ, P2 ;  /* 0x000000ff0300720c */ /* 0x040fe400017a4270 */
[----:B------:R-:W-:Y:S01]  /*5db0*/  ISETP.GT.AND P2, PT, R3, 0x8, P2 ;  /* 0x000000080300780c */ /* 0x000fe20001744270 */
[----:B0-----:R-:W-:Y:S02]  /*5dc0*/  @P4 IMAD.MOV.U32 R4, RZ, RZ, R6 ;  /* 0x000000ffff044224 */ /* 0x001fe400078e0006 */
[----:B------:R-:W-:-:S05]  /*5dd0*/  @P4 IMAD.MOV.U32 R5, RZ, RZ, R7 ;  /* 0x000000ffff054224 */ /* 0x000fca00078e0007 */
        /* <DEDUP_REMOVED lines=10> */
[----:B------:R0:W-:Y:S02]  /*5e80*/  @P3 STG.E desc[UR38][R4.64+0x1c0], R15 ;  /* 0x0001c00f04003986 */ /* 0x0001e4000c101926 */
[----:B0-----:R-:W-:Y:S02]  /*5e90*/  @P2 IMAD.MOV.U32 R4, RZ, RZ, R8 ;  /* 0x000000ffff042224 */ /* 0x001fe400078e0008 */
[----:B------:R-:W-:-:S05]  /*5ea0*/  @P2 IMAD.MOV.U32 R5, RZ, RZ, R9 ;  /* 0x000000ffff052224 */ /* 0x000fca00078e0009 */
[----:B------:R0:W-:Y:S02]  /*5eb0*/  @P2 STG.E desc[UR38][R4.64+0x1c4], R83 ;  /* 0x0001c45304002986 */ /* 0x0001e4000c101926 */
[----:B0-----:R-:W-:Y:S02]  /*5ec0*/  @P4 IMAD.MOV.U32 R4, RZ, RZ, R6 ;  /* 0x000000ffff044224 */ /* 0x001fe400078e0006 */
[----:B------:R-:W-:-:S05]  /*5ed0*/  @P4 IMAD.MOV.U32 R5, RZ, RZ, R7 ;  /* 0x000000ffff054224 */ /* 0x000fca00078e0007 */
[----:B------:R0:W-:Y:S04]  /*5ee0*/  @P4 STG.E desc[UR38][R4.64+0x1e0], R21 ;  /* 0x0001e01504004986 */ /* 0x0001e8000c101926 */
[----:B------:R1:W-:Y:S01]  /*5ef0*/  @P5 STG.E desc[UR38][R6.64+0x1e4], R85 ;  /* 0x0001e45506005986 */ /* 0x0003e2000c101926 */
[----:B0-----:R-:W-:Y:S02]  /*5f00*/  @P1 IMAD.MOV.U32 R4, RZ, RZ, R8 ;  /* 0x000000ffff041224 */ /* 0x001fe400078e0008 */
[----:B------:R-:W-:-:S05]  /*5f10*/  @P1 IMAD.MOV.U32 R5, RZ, RZ, R9 ;  /* 0x000000ffff051224 */ /* 0x000fca00078e0009 */
[----:B------:R1:W-:Y:S04]  /*5f20*/  @P1 STG.E desc[UR38][R4.64+0x1e0], R13 ;  /* 0x0001e00d04001986 */ /* 0x0003e8000c101926 */
[----:B------:R1:W-:Y:S02]  /*5f30*/  @P0 STG.E desc[UR38][R8.64+0x1e4], R87 ;  /* 0x0001e45708000986 */ /* 0x0003e4000c101926 */
.L_x_154:
[----:B------:R-:W-:Y:S05]  /*5f40*/  BSYNC B0 ;  /* 0x0000000000007941 */ /* 0x000fea0003800000 */
.L_x_28:
[----:B------:R-:W-:Y:S01]  /*5f50*/  IADD3 R16, P0, R16, UR36, RZ ;  /* 0x0000002410107c10 */ /* 0x000fe2000ff1e0ff */
[----:B------:R-:W-:Y:S01]  /*5f60*/  ULDC.64 UR4, c[0x0][0x650] ;  /* 0x0001940000047ab9 */ /* 0x000fe20000000a00 */
[----:B------:R-:W-:Y:S01]  /*5f70*/  PRMT R3, RZ, 0x7610, R3 ;  /* 0x00007610ff037816 */ /* 0x000fe20000000003 */
[----:B------:R-:W-:Y:S01]  /*5f80*/  IMAD.MOV.U32 R100, RZ, RZ, -0x1 ;  /* 0xffffffffff647424 */ /* 0x000fe200078e00ff */
[----:B------:R-:W-:Y:S01]  /*5f90*/  IADD3.X R17, R17, UR42, RZ, P0, !PT ;  /* 0x0000002a11117c10 */ /* 0x000fe200087fe4ff */
[----:B--2---:R-:W-:Y:S01]  /*5fa0*/  IMAD.MOV.U32 R99, RZ, RZ, -0x1 ;  /* 0xffffffffff637424 */ /* 0x004fe200078e00ff */
[----:B------:R-:W-:-:S04]  /*5fb0*/  ISETP.GE.U32.AND P0, PT, R16, UR4, PT ;  /* 0x0000000410007c0c */ /* 0x000fc8000bf06070 */
[----:B------:R-:W-:-:S13]  /*5fc0*/  ISETP.GE.U32.AND.EX P0, PT, R17, UR5, PT, P0 ;  /* 0x0000000511007c0c */ /* 0x000fda000bf06100 */
[----:B------:R-:W-:Y:S05]  /*5fd0*/  @P0 BRA `(.L_x_155) ;  /* 0x00000004004c0947 */ /* 0x000fea0003800000 */
[----:B0-----:R-:W0:Y:S01]  /*5fe0*/  LDC.64 R10, c[0x0][0x628] ;  /* 0x00018a00ff0a7b82 */ /* 0x001e220000000a00 */
[----:B-1--4-:R-:W1:Y:S01]  /*5ff0*/  S2R R12, SR_CTAID.X ;  /* 0x00000000000c7919 */ /* 0x012e620000002500 */
[----:B---3--:R-:W-:Y:S02]  /*6000*/  IMAD.MOV.U32 R8, RZ, RZ, R16 ;  /* 0x000000ffff087224 */ /* 0x008fe400078e0010 */
[----:B------:R-:W-:Y:S01]  /*6010*/  IMAD.MOV.U32 R9, RZ, RZ, R17 ;  /* 0x000000ffff097224 */ /* 0x000fe200078e0011 */
[----:B------:R-:W2:Y:S03]  /*6020*/  S2R R20, SR_CTAID.Y ;  /* 0x0000000000147919 */ /* 0x000ea60000002600 */
[----:B------:R-:W3:Y:S08]  /*6030*/  LDC R0, c[0x0][0x630] ;  /* 0x00018c00ff007b82 */ /* 0x000ef00000000800 */
[----:B------:R-:W4:Y:S01]  /*6040*/  LDC.64 R14, c[0x0][0x620] ;  /* 0x00018800ff0e7b82 */ /* 0x000f220000000a00 */
[----:B0-----:R-:W-:-:S04]  /*6050*/  ISETP.NE.U32.AND P0, PT, R10, RZ, PT ;  /* 0x000000ff0a00720c */ /* 0x001fc80003f05070 */
[----:B------:R-:W-:-:S13]  /*6060*/  ISETP.NE.AND.EX P0, PT, R11, RZ, PT, P0 ;  /* 0x000000ff0b00720c */ /* 0x000fda0003f05300 */
[----:B-1234-:R-:W-:Y:S05]  /*6070*/  @!P0 BRA `(.L_x_156) ;  /* 0x0000000000288947 */ /* 0x01efea0003800000 */
        /* <DEDUP_REMOVED lines=10> */
.L_x_156:
[-CC-:B------:R-:W-:Y:S01]  /*6120*/  SHF.R.U64 R99, R8, R0.reuse, R9.reuse ;  /* 0x0000000008637219 */ /* 0x180fe20000001209 */
[----:B------:R-:W0:Y:S01]  /*6130*/  LDC.64 R26, c[0x0][0x640] ;  /* 0x00019000ff1a7b82 */ /* 0x000e220000000a00 */
[----:B------:R-:W-:Y:S01]  /*6140*/  SHF.R.U32.HI R0, RZ, R0, R9 ;  /* 0x00000000ff007219 */ /* 0x000fe20000011609 */
[----:B------:R-:W-:Y:S01]  /*6150*/  ULDC UR4, c[0x0][0x150] ;  /* 0x0000540000047ab9 */ /* 0x000fe20000000800 */
[----:B------:R-:W-:Y:S02]  /*6160*/  IADD3 R3, P0, RZ, -R99, RZ ;  /* 0x80000063ff037210 */ /* 0x000fe40007f1e0ff */
[----:B------:R-:W-:-:S03]  /*6170*/  I2FP.F32.U32 R7, R12 ;  /* 0x0000000c00077245 */ /* 0x000fc60000201000 */
[----:B------:R-:W1:Y:S01]  /*6180*/  LDC R6, c[0x0][0x618] ;  /* 0x00018600ff067b82 */ /* 0x000e620000000800 */
[----:B------:R-:W-:Y:S02]  /*6190*/  IMAD.X R5, RZ, RZ, ~R0, P0 ;  /* 0x000000ffff057224 */ /* 0x000fe400000e0e00 */
[----:B------:R-:W-:Y:S01]  /*61a0*/  FMUL R7, R7, UR4 ;  /* 0x0000000407077c20 */ /* 0x000fe20008400000 */
[----:B------:R-:W-:Y:S01]  /*61b0*/  ULDC UR4, c[0x0][0x154] ;  /* 0x0000550000047ab9 */ /* 0x000fe20000000800 */
[-C--:B------:R-:W-:Y:S02]  /*61c0*/  IMAD R0, R5, R14.reuse, RZ ;  /* 0x0000000e05007224 */ /* 0x080fe400078e02ff */
[C---:B------:R-:W-:Y:S01]  /*61d0*/  IMAD.WIDE.U32 R4, R3.reuse, R14, R16 ;  /* 0x0000000e03047225 */ /* 0x040fe200078e0010 */
[----:B------:R-:W2:Y:S01]  /*61e0*/  LDC R8, c[0x0][0x608] ;  /* 0x00018200ff087b82 */ /* 0x000ea20000000800 */
[----:B------:R-:W3:Y:S02]  /*61f0*/  F2I.U32.TRUNC.NTZ R7, R7 ;  /* 0x0000000700077305 */ /* 0x000ee4000020f000 */
[----:B------:R-:W-:Y:S01]  /*6200*/  IMAD R3, R3, R15, R0 ;  /* 0x0000000f03037224 */ /* 0x000fe200078e0200 */
[----:B------:R-:W-:-:S03]  /*6210*/  I2FP.F32.U32 R0, R20 ;  /* 0x0000001400007245 */ /* 0x000fc60000201000 */
[----:B------:R-:W-:Y:S01]  /*6220*/  IMAD.IADD R3, R5, 0x1, R3 ;  /* 0x0000000105037824 */ /* 0x000fe200078e0203 */
[----:B------:R-:W4:Y:S01]  /*6230*/  LDC R11, c[0x0][0x658] ;  /* 0x00019600ff0b7b82 */ /* 0x000f220000000800 */
[----:B0-----:R-:W-:-:S04]  /*6240*/  ISETP.NE.U32.AND P0, PT, R26, RZ, PT ;  /* 0x000000ff1a00720c */ /* 0x001fc80003f05070 */
[----:B------:R-:W-:-:S03]  /*6250*/  ISETP.NE.AND.EX P0, PT, R27, RZ, PT, P0 ;  /* 0x000000ff1b00720c */ /* 0x000fc60003f05300 */
[----:B------:R-:W0:Y:S01]  /*6260*/  LDC R9, c[0x0][0x144] ;  /* 0x00005100ff097b82 */ /* 0x000e220000000800 */
[-C--:B-1----:R-:W-:Y:S01]  /*6270*/  SHF.R.U64 R10, R4, R6.reuse, R3 ;  /* 0x00000006040a7219 */ /* 0x082fe20000001203 */
[----:B---3--:R-:W-:Y:S01]  /*6280*/  IMAD.MOV R7, RZ, RZ, -R7 ;  /* 0x000000ffff077224 */ /* 0x008fe200078e0a07 */
[----:B------:R-:W-:Y:S01]  /*6290*/  SHF.R.U32.HI R3, RZ, R6, R3 ;  /* 0x00000006ff037219 */ /* 0x000fe20000011603 */
[----:B------:R-:W-:-:S04]  /*62a0*/  FMUL R6, R0, UR4 ;  /* 0x0000000400067c20 */ /* 0x000fc80008400000 */
[----:B------:R-:W1:Y:S01]  /*62b0*/  LDC R21, c[0x0][0x148] ;  /* 0x00005200ff157b82 */ /* 0x000e620000000800 */
[----:B------:R3:W0:Y:S01]  /*62c0*/  F2I.U32.TRUNC.NTZ R14, R6 ;  /* 0x00000006000e7305 */ /* 0x000622000020f000 */
[-CC-:B--2---:R-:W-:Y:S02]  /*62d0*/  SHF.R.U64 R13, R10, R8.reuse, R3.reuse ;  /* 0x000000080a0d7219 */ /* 0x184fe40000001203 */
[----:B------:R-:W-:-:S04]  /*62e0*/  SHF.R.U32.HI R0, RZ, R8, R3 ;  /* 0x00000008ff007219 */ /* 0x000fc80000011603 */
[----:B-----5:R-:W2:Y:S01]  /*62f0*/  LDC R24, c[0x0][0x648] ;  /* 0x00019200ff187b82 */ /* 0x020ea20000000800 */
[-CC-:B----4-:R-:W-:Y:S02]  /*6300*/  SHF.R.U64 R15, R13, R11.reuse, R0.reuse ;  /* 0x0000000b0d0f7219 */ /* 0x190fe40000001200 */
[----:B------:R-:W-:-:S03]  /*6310*/  SHF.R.U32.HI R5, RZ, R11, R0 ;  /* 0x0000000bff057219 */ /* 0x000fc60000011600 */
[----:B------:R-:W-:Y:S02]  /*6320*/  IMAD.MOV.U32 R4, RZ, RZ, R15 ;  /* 0x000000ffff047224 */ /* 0x000fe400078e000f */
[----:B------:R-:W4:Y:S01]  /*6330*/  LDC R28, c[0x0][0x638] ;  /* 0x00018e00ff1c7b82 */ /* 0x000f220000000800 */
[----:B0-----:R-:W-:-:S07]  /*6340*/  IMAD R25, R9, R7, R12 ;  /* 0x0000000709197224 */ /* 0x001fce00078e020c */
[----:B------:R-:W0:Y:S08]  /*6350*/  LDC R29, c[0x0][0x610] ;  /* 0x00018400ff1d7b82 */ /* 0x000e300000000800 */
[----:B------:R-:W0:Y:S01]  /*6360*/  LDC R30, c[0x0][0x600] ;  /* 0x00018000ff1e7b82 */ /* 0x000e220000000800 */
[----:B-123--:R-:W-:Y:S05]  /*6370*/  @!P0 BRA `(.L_x_157) ;  /* 0x0000000000288947 */ /* 0x00efea0003800000 */
        /* <DEDUP_REMOVED lines=10> */
.L_x_157:
[----:B------:R-:W-:Y:S01]  /*6420*/  ISETP.NE.AND P0, PT, R2, 0x1, PT ;  /* 0x000000010200780c */ /* 0x000fe20003f05270 */
[----:B------:R-:W-:Y:S01]  /*6430*/  IMAD.MOV R14, RZ, RZ, -R14 ;  /* 0x000000ffff0e7224 */ /* 0x000fe200078e0a0e */
[----:B------:R-:W-:Y:S02]  /*6440*/  SHF.R.U64 R0, R4, R24, R5 ;  /* 0x0000001804007219 */ /* 0x000fe40000001205 */
[----:B------:R-:W-:Y:S02]  /*6450*/  LOP3.LUT R3, R13, R96, RZ, 0xc0, !PT ;  /* 0x000000600d037212 */ /* 0x000fe400078ec0ff */
[----:B------:R-:W-:Y:S01]  /*6460*/  LOP3.LUT R10, R10, R95, RZ, 0xc0, !PT ;  /* 0x0000005f0a0a7212 */ /* 0x000fe200078ec0ff */
[----:B------:R-:W-:Y:S02]  /*6470*/  IMAD.MOV R4, RZ, RZ, -R0 ;  /* 0x000000ffff047224 */ /* 0x000fe400078e0a00 */
[----:B------:R-:W-:Y:S02]  /*6480*/  IMAD R0, R90, R0, R3 ;  /* 0x000000005a007224 */ /* 0x000fe400078e0203 */
[----:B----4-:R-:W-:-:S02]  /*6490*/  IMAD R3, R4, R28, R15 ;  /* 0x0000001c04037224 */ /* 0x010fc400078e020f */
[----:B------:R-:W-:Y:S02]  /*64a0*/  @P0 IMAD R25, R21, R14, R20 ;  /* 0x0000000e15190224 */ /* 0x000fe400078e0214 */
[----:B0-----:R-:W-:Y:S02]  /*64b0*/  IMAD R5, R3, R30, R10 ;  /* 0x0000001e03057224 */ /* 0x001fe400078e020a */
[----:B------:R-:W-:Y:S02]  /*64c0*/  IMAD R0, R0, R29, R25 ;  /* 0x0000001d00007224 */ /* 0x000fe400078e0219 */
[----:B------:R-:W-:-:S03]  /*64d0*/  IMAD.MOV.U32 R4, RZ, RZ, 0x1 ;  /* 0x00000001ff047424 */ /* 0x000fc600078e00ff */
[----:B------:R-:W-:Y:S02]  /*64e0*/  SEL R100, R5, R0, !P0 ;  /* 0x0000000005647207 */ /* 0x000fe40004000000 */
[----:B------:R-:W-:Y:S02]  /*64f0*/  PRMT R3, R4, 0x7610, R3 ;  /* 0x0000761004037816 */ /* 0x000fe40000000003 */
[----:B------:R-:W-:-:S07]  /*6500*/  SEL R0, R0, R5, !P0 ;  /* 0x0000000500007207 */ /* 0x000fce0004000000 */
.L_x_155:
[----:B------:R-:W-:Y:S01]  /*6510*/  UIMAD.WIDE.U32 UR4, UR41, 0x24924925, URZ ;  /* 0x24924925290478a5 */ /* 0x000fe2000f8e003f */
[----:B------:R-:W-:Y:S01]  /*6520*/  LOP3.LUT P0, RZ, R3, 0xff, RZ, 0xc0, !PT ;  /* 0x000000ff03ff7812 */ /* 0x000fe2000780c0ff */
[----:B------:R-:W-:Y:S02]  /*6530*/  IMAD.MOV.U32 R101, RZ, RZ, R0 ;  /* 0x000000ffff657224 */ /* 0x000fe400078e0000 */
[----:B------:R-:W-:-:S04]  /*6540*/  UIADD3 UR4, UR41, -UR5, URZ ;  /* 0x8000000529047290 */ /* 0x000fc8000fffe03f */
[----:B------:R-:W-:-:S04]  /*6550*/  ULEA.HI UR4, UR4, UR5, URZ, 0x1f ;  /* 0x0000000504047291 */ /* 0x000fc8000f8ff83f */
[----:B------:R-:W-:-:S04]  /*6560*/  USHF.R.U32.HI UR4, URZ, 0x2, UR4 ;  /* 0x000000023f047899 */ /* 0x000fc80008011604 */
[----:B------:R-:W-:Y:S01]  /*6570*/  UIMAD UR41, UR4, -0x7, UR41 ;  /* 0xfffffff9042978a4 */ /* 0x000fe2000f8e0229 */
[----:B------:R-:W-:Y:S11]  /*6580*/  @P0 BRA `(.L_x_158) ;  /* 0xffffffac00240947 */ /* 0x000ff6000383ffff */
[----:B------:R-:W-:Y:S05]  /*6590*/  EXIT ;  /* 0x000000000000794d */ /* 0x000fea0003800000 */
.L_x_3:
        /* <DEDUP_REMOVED lines=26> */
.L_x_160:
[--C-:B------:R-:W-:Y:S01]  /*6740*/  SHF.R.U64 R14, R12, R20, R13.reuse ;  /* 0x000000140c0e7219 */ /* 0x100fe2000000120d */
[----:B------:R-:W0:Y:S01]  /*6750*/  LDC R24, c[0x0][0x618] ;  /* 0x00018600ff187b82 */ /* 0x000e220000000800 */
[----:B------:R-:W-:Y:S01]  /*6760*/  I2FP.F32.U32 R8, R6 ;  /* 0x0000000600087245 */ /* 0x000fe20000201000 */
[----:B------:R-:W-:Y:S01]  /*6770*/  ULDC UR4, c[0x0][0x150] ;  /* 0x0000540000047ab9 */ /* 0x000fe20000000800 */
[----:B------:R-:W-:Y:S02]  /*6780*/  SHF.R.U32.HI R7, RZ, R20, R13 ;  /* 0x00000014ff077219 */ /* 0x000fe4000001160d */
[----:B------:R-:W-:Y:S01]  /*6790*/  IADD3 R11, P0, RZ, -R14, RZ ;  /* 0x8000000eff0b7210 */ /* 0x000fe20007f1e0ff */
[----:B------:R-:W-:Y:S01]  /*67a0*/  FMUL R13, R8, UR4 ;  /* 0x00000004080d7c20 */ /* 0x000fe20008400000 */
[----:B------:R-:W-:Y:S01]  /*67b0*/  ULDC UR4, c[0x0][0x154] ;  /* 0x0000550000047ab9 */ /* 0x000fe20000000800 */
[----:B------:R-:W1:Y:S02]  /*67c0*/  LDC.64 R26, c[0x0][0x640] ;  /* 0x00019000ff1a7b82 */ /* 0x000e640000000a00 */
[----:B------:R-:W-:-:S02]  /*67d0*/  IMAD.X R7, RZ, RZ, ~R7, P0 ;  /* 0x000000ffff077224 */ /* 0x000fc400000e0e07 */
[----:B------:R-:W2:Y:S01]  /*67e0*/  F2I.U32.TRUNC.NTZ R13, R13 ;  /* 0x0000000d000d7305 */ /* 0x000ea2000020f000 */
[----:B------:R-:W-:-:S03]  /*67f0*/  IMAD.WIDE.U32 R8, R11, R22, R16 ;  /* 0x000000160b087225 */ /* 0x000fc600078e0010 */
[----:B------:R-:W3:Y:S01]  /*6800*/  LDC R15, c[0x0][0x144] ;  /* 0x00005100ff0f7b82 */ /* 0x000ee20000000800 */
[----:B------:R-:W-:-:S04]  /*6810*/  IMAD R10, R7, R22, RZ ;  /* 0x00000016070a7224 */ /* 0x000fc800078e02ff */
[----:B------:R-:W-:Y:S02]  /*6820*/  IMAD R7, R11, R23, R10 ;  /* 0x000000170b077224 */ /* 0x000fe400078e020a */
[----:B------:R-:W-:Y:S01]  /*6830*/  IMAD.MOV.U32 R10, RZ, RZ, -0x1 ;  /* 0xffffffffff0a7424 */ /* 0x000fe200078e00ff */
[----:B------:R-:W4:Y:S01]  /*6840*/  LDC R20, c[0x0][0x608] ;  /* 0x00018200ff147b82 */ /* 0x000f220000000800 */
[----:B------:R-:W-:Y:S01]  /*6850*/  IMAD.IADD R7, R9, 0x1, R7 ;  /* 0x0000000109077824 */ /* 0x000fe200078e0207 */
[----:B------:R-:W-:-:S04]  /*6860*/  I2FP.F32.U32 R9, R5 ;  /* 0x0000000500097245 */ /* 0x000fc80000201000 */
[-C--:B0-----:R-:W-:Y:S01]  /*6870*/  SHF.R.U64 R12, R8, R24.reuse, R7 ;  /* 0x00000018080c7219 */ /* 0x081fe20000001207 */
[----:B--2---:R-:W-:Y:S01]  /*6880*/  IMAD.MOV R8, RZ, RZ, -R13 ;  /* 0x000000ffff087224 */ /* 0x004fe200078e0a0d */
[----:B------:R-:W0:Y:S01]  /*6890*/  LDC R11, c[0x0][0x658] ;  /* 0x00019600ff0b7b82 */ /* 0x000e220000000800 */
[----:B-1----:R-:W-:Y:S01]  /*68a0*/  ISETP.NE.U32.AND P0, PT, R26, RZ, PT ;  /* 0x000000ff1a00720c */ /* 0x002fe20003f05070 */
[----:B------:R-:W-:Y:S01]  /*68b0*/  FMUL R9, R9, UR4 ;  /* 0x0000000409097c20 */ /* 0x000fe20008400000 */
[----:B------:R-:W-:Y:S02]  /*68c0*/  SHF.R.U32.HI R7, RZ, R24, R7 ;  /* 0x00000018ff077219 */ /* 0x000fe40000011607 */
[----:B------:R-:W-:-:S03]  /*68d0*/  ISETP.NE.AND.EX P0, PT, R27, RZ, PT, P0 ;  /* 0x000000ff1b00720c */ /* 0x000fc60003f05300 */
[----:B------:R-:W1:Y:S01]  /*68e0*/  LDC R22, c[0x0][0x148] ;  /* 0x00005200ff167b82 */ /* 0x000e620000000800 */
[----:B---3--:R-:W-:Y:S02]  /*68f0*/  IMAD R23, R15, R8, R6 ;  /* 0x000000080f177224 */ /* 0x008fe400078e0206 */
[----:B------:R-:W-:-:S05]  /*6900*/  IMAD.MOV.U32 R8, RZ, RZ, 0x1 ;  /* 0x00000001ff087424 */ /* 0x000fca00078e00ff */
[----:B------:R-:W2:Y:S01]  /*6910*/  LDC R21, c[0x0][0x600] ;  /* 0x00018000ff157b82 */ /* 0x000ea20000000800 */
[-CC-:B----4-:R-:W-:Y:S02]  /*6920*/  SHF.R.U64 R15, R12, R20.reuse, R7.reuse ;  /* 0x000000140c0f7219 */ /* 0x190fe40000001207 */
[----:B------:R-:W-:Y:S02]  /*6930*/  SHF.R.U32.HI R6, RZ, R20, R7 ;  /* 0x00000014ff067219 */ /* 0x000fe40000011607 */
[----:B------:R3:W4:Y:S03]  /*6940*/  F2I.U32.TRUNC.NTZ R20, R9 ;  /* 0x0000000900147305 */ /* 0x000726000020f000 */
[----:B------:R-:W1:Y:S01]  /*6950*/  LDC R25, c[0x0][0x648] ;  /* 0x00019200ff197b82 */ /* 0x000e620000000800 */
[-C--:B0-----:R-:W-:Y:S02]  /*6960*/  SHF.R.U64 R19, R15, R11.reuse, R6 ;  /* 0x0000000b0f137219 */ /* 0x081fe40000001206 */
[----:B------:R-:W-:-:S02]  /*6970*/  SHF.L.U32 R10, R10, R11, RZ ;  /* 0x0000000b0a0a7219 */ /* 0x000fc400000006ff */
[-C--:B------:R-:W-:Y:S01]  /*6980*/  SHF.R.U32.HI R7, RZ, R11.reuse, R6 ;  /* 0x0000000bff077219 */ /* 0x080fe20000011606 */
[----:B------:R-:W-:Y:S01]  /*6990*/  IMAD.MOV.U32 R6, RZ, RZ, R19 ;  /* 0x000000ffff067224 */ /* 0x000fe200078e0013 */
[----:B------:R-:W-:Y:S01]  /*69a0*/  SHF.L.U32 R24, R8, R11, RZ ;  /* 0x0000000b08187219 */ /* 0x000fe200000006ff */
[----:B------:R-:W0:Y:S01]  /*69b0*/  LDC R28, c[0x0][0x638] ;  /* 0x00018e00ff1c7b82 */ /* 0x000e220000000800 */
[----:B------:R-:W-:-:S07]  /*69c0*/  LOP3.LUT R30, RZ, R10, RZ, 0x33, !PT ;  /* 0x0000000aff1e7212 */ /* 0x000fce00078e33ff */
[----:B------:R-:W0:Y:S01]  /*69d0*/  LDC R29, c[0x0][0x610] ;  /* 0x00018400ff1d7b82 */ /* 0x000e220000000800 */
[----:B---34-:R-:W-:Y:S05]  /*69e0*/  @!P0 BRA `(.L_x_161) ;  /* 0x0000000000288947 */ /* 0x018fea0003800000 */
[----:B------:R-:W3:Y:S02]  /*69f0*/  LDC R6, c[0x0][0x64c] ;  /* 0x00019300ff067b82 */ /* 0x000ee40000000800 */
[----:B---3--:R-:W-:-:S05]  /*6a00*/  IADD3 R11, P0, R19, R6, RZ ;  /* 0x00000006130b7210 */ /* 0x008fca0007f1e0ff */
        /* <DEDUP_REMOVED lines=8> */
.L_x_161:
[----:B------:R-:W-:Y:S01]  /*6a90*/  ISETP.NE.AND P0, PT, R2, 0x1, PT ;  /* 0x000000010200780c */ /* 0x000fe20003f05270 */
[----:B--2---:R-:W-:Y:S01]  /*6aa0*/  VIADD R9, R21, 0xffffffff ;  /* 0xffffffff15097836 */ /* 0x004fe20000000000 */
[----:B-1----:R-:W-:Y:S01]  /*6ab0*/  SHF.R.U64 R7, R6, R25, R7 ;  /* 0x0000001906077219 */ /* 0x002fe20000001207 */
[----:B------:R-:W-:Y:S01]  /*6ac0*/  IMAD.MOV R20, RZ, RZ, -R20 ;  /* 0x000000ffff147224 */ /* 0x000fe200078e0a14 */
[----:B------:R-:W-:Y:S02]  /*6ad0*/  LOP3.LUT R6, R15, R30, RZ, 0xc0, !PT ;  /* 0x0000001e0f067212 */ /* 0x000fe400078ec0ff */
[----:B------:R-:W-:Y:S01]  /*6ae0*/  LOP3.LUT R12, R12, R9, RZ, 0xc0, !PT ;  /* 0x000000090c0c7212 */ /* 0x000fe200078ec0ff */
[----:B------:R-:W-:Y:S02]  /*6af0*/  IMAD.MOV R8, RZ, RZ, -R7 ;  /* 0x000000ffff087224 */ /* 0x000fe400078e0a07 */
[----:B------:R-:W-:Y:S02]  /*6b00*/  IMAD R6, R24, R7, R6 ;  /* 0x0000000718067224 */ /* 0x000fe400078e0206 */
[----:B------:R-:W-:-:S02]  /*6b10*/  IMAD.MOV.U32 R9, RZ, RZ, 0x1 ;  /* 0x00000001ff097424 */ /* 0x000fc400078e00ff */
[----:B------:R-:W-:Y:S02]  /*6b20*/  @P0 IMAD R23, R22, R20, R5 ;  /* 0x0000001416170224 */ /* 0x000fe400078e0205 */
[----:B0-----:R-:W-:Y:S02]  /*6b30*/  IMAD R5, R8, R28, R19 ;  /* 0x0000001c08057224 */ /* 0x001fe400078e0213 */
[----:B------:R-:W-:Y:S02]  /*6b40*/  IMAD R19, R6, R29, R23 ;  /* 0x0000001d06137224 */ /* 0x000fe400078e0217 */
[----:B------:R-:W-:Y:S02]  /*6b50*/  IMAD R6, R5, R21, R12 ;  /* 0x0000001505067224 */ /* 0x000fe400078e020c */
[----:B------:R-:W-:-:S03]  /*6b60*/  IMAD.MOV.U32 R8, RZ, RZ, R14 ;  /* 0x000000ffff087224 */ /* 0x000fc600078e000e */
[----:B------:R-:W-:Y:S02]  /*6b70*/  SEL R20, R6, R19, !P0 ;  /* 0x0000001306147207 */ /* 0x000fe40004000000 */
[----:B------:R-:W-:-:S07]  /*6b80*/  SEL R19, R19, R6, !P0 ;  /* 0x0000000613137207 */ /* 0x000fce0004000000 */
.L_x_159:
[----:B------:R-:W-:-:S08]  /*6b90*/  NOP ;  /* 0x0000000000007918 */ /* 0x000fd00000000000 */
[----:B------:R-:W0:-:S00]  /*6ba0*/  USETMAXREG.DEALLOC.CTAPOOL 0x28 ;  /* 0x00000028000079c8 */ /* 0x000e0000080e0500 */
[----:B0-----:R-:W-:-:S13]  /*6bb0*/  ISETP.NE.AND P0, PT, R0, RZ, PT ;  /* 0x000000ff0000720c */ /* 0x001fda0003f05270 */
[----:B------:R-:W-:Y:S05]  /*6bc0*/  @P0 EXIT ;  /* 0x000000000000094d */ /* 0x000fea0003800000 */
[----:B------:R-:W-:Y:S01]  /*6bd0*/  LOP3.LUT P0, RZ, R9, 0xff, RZ, 0xc0, !PT ;  /* 0x000000ff09ff7812 */ /* 0x000fe2000780c0ff */
[----:B------:R-:W-:Y:S02]  /*6be0*/  IMAD.MOV.U32 R0, RZ, RZ, 0x1 ;  /* 0x00000001ff007424 */ /* 0x000fe400078e00ff */
[----:B------:R-:W-:-:S10]  /*6bf0*/  IMAD.MOV.U32 R12, RZ, RZ, RZ ;  /* 0x000000ffff0c7224 */ /* 0x000fd400078e00ff */
[----:B------:R-:W-:Y:S05]  /*6c00*/  @!P0 BRA `(.L_x_162) ;  /* 0x0000000c00148947 */ /* 0x000fea0003800000 */
[----:B------:R-:W0:Y:S01]  /*6c10*/  LDC R0, c[0x0][0x28c] ;  /* 0x0000a300ff007b82 */ /* 0x000e220000000800 */
[----:B------:R-:W-:Y:S01]  /*6c20*/  LOP3.LUT P0, RZ, R3, 0x1f, RZ, 0xc0, !PT ;  /* 0x0000001f03ff7812 */ /* 0x000fe2000780c0ff */
[----:B------:R-:W-:Y:S01]  /*6c30*/  ULDC UR5, c[0x0][0x658] ;  /* 0x0001960000057ab9 */ /* 0x000fe20000000800 */
[----:B------:R-:W-:Y:S01]  /*6c40*/  UMOV UR6, 0xffffffff ;  /* 0xffffffff00067882 */ /* 0x000fe20000000000 */
[----:B------:R-:W-:Y:S01]  /*6c50*/  BSSY B0, `(.L_x_162) ;  /* 0x00000c0000007945 */ /* 0x000fe20003800000 */
[----:B------:R-:W-:Y:S01]  /*6c60*/  USHF.L.U32 UR6, UR6, UR5, URZ ;  /* 0x0000000506067299 */ /* 0x000fe2000800063f */
[C---:B------:R-:W-:Y:S01]  /*6c70*/  ISETP.NE.AND P2, PT, R4.reuse, RZ, PT ;  /* 0x000000ff0400720c */ /* 0x040fe20003f45270 */
[----:B------:R-:W-:Y:S01]  /*6c80*/  IMAD.MOV.U32 R13, RZ, RZ, 0x1 ;  /* 0x00000001ff0d7424 */ /* 0x000fe200078e00ff */
[----:B------:R-:W-:Y:S01]  /*6c90*/  ISETP.NE.OR P0, PT, R4, RZ, !P0 ;  /* 0x000000ff0400720c */ /* 0x000fe20004705670 */
[----:B------:R-:W-:Y:S01]  /*6ca0*/  IMAD.MOV.U32 R12, RZ, RZ, RZ ;  /* 0x000000ffff0c7224 */ /* 0x000fe200078e00ff */
[----:B------:R-:W-:Y:S01]  /*6cb0*/  LOP3.LUT R11, R18, 0x2, RZ, 0xfc, !PT ;  /* 0x00000002120b7812 */ /* 0x000fe200078efcff */
[----:B------:R-:W-:Y:S01]  /*6cc0*/  ULDC UR4, c[0x0][0x600] ;  /* 0x0001800000047ab9 */ /* 0x000fe20000000800 */
[----:B------:R-:W-:Y:S01]  /*6cd0*/  UMOV UR7, 0x1 ;  /* 0x0000000100077882 */ /* 0x000fe20000000000 */
[----:B------:R-:W-:-:S02]  /*6ce0*/  UIADD3 UR15, UR4, -0x1, URZ ;  /* 0xffffffff040f7890 */ /* 0x000fc4000fffe03f */
[----:B------:R-:W-:Y:S02]  /*6cf0*/  USHF.L.U32 UR17, UR7, UR5, URZ ;  /* 0x0000000507117299 */ /* 0x000fe4000800063f */
[----:B------:R-:W-:Y:S01]  /*6d00*/  ULOP3.LUT UR16, URZ, UR6, URZ, 0x33, !UPT ;  /* 0x000000063f107292 */ /* 0x000fe2000f8e333f */
[----:B------:R-:W-:Y:S01]  /*6d10*/  ULDC.64 UR20, c[0x0][0x198] ;  /* 0x0000660000147ab9 */ /* 0x000fe20000000a00 */
[----:B0-----:R-:W-:-:S05]  /*6d20*/  VIADD R0, R0, 0x1f ;  /* 0x0000001f00007836 */ /* 0x001fca0000000000 */
[----:B------:R-:W-:-:S04]  /*6d30*/  SHF.R.S32.HI R3, RZ, 0x1f, R0 ;  /* 0x0000001fff037819 */ /* 0x000fc80000011400 */
[----:B------:R-:W-:Y:S01]  /*6d40*/  LEA.HI R3, R3, R0, RZ, 0x5 ;  /* 0x0000000003037211 */ /* 0x000fe200078f28ff */
[----:B------:R-:W-:-:S03]  /*6d50*/  IMAD.MOV.U32 R0, RZ, RZ, 0x1 ;  /* 0x00000001ff007424 */ /* 0x000fc600078e00ff */
[----:B------:R-:W-:-:S05]  /*6d60*/  SHF.R.S32.HI R3, RZ, 0x5, R3 ;  /* 0x00000005ff037819 */ /* 0x000fca0000011403 */
[----:B------:R-:W-:-:S07]  /*6d70*/  VIADD R10, R3, 0x1 ;  /* 0x00000001030a7836 */ /* 0x000fce0000000000 */
.L_x_174:
[----:B------:R-:W-:-:S03]  /*6d80*/  UMOV UR4, 0xffffffff ;  /* 0xffffffff00047882 */ /* 0x000fc60000000000 */
[----:B------:R-:W-:Y:S05]  /*6d90*/  BRA.DIV UR4, `(.L_x_163) ;  /* 0x0000001204087947 */ /* 0x000fea000b800000 */
[----:B------:R-:W-:-:S13]  /*6da0*/  ELECT P6, URZ, PT ;  /* 0x00000000003f782f */ /* 0x000fda00038c0000 */
.L_x_188:
[----:B------:R-:W0:Y:S01]  /*6db0*/  LDC R4, c[0x0][0x28c] ;  /* 0x0000a300ff047b82 */ /* 0x000e220000000800 */
[----:B------:R-:W-:Y:S01]  /*6dc0*/  BSSY B1, `(.L_x_164) ;  /* 0x0000035000017945 */ /* 0x000fe20003800000 */
[----:B0-----:R-:W-:-:S13]  /*6dd0*/  ISETP.LT.OR P6, PT, R4, 0x1, !P6 ;  /* 0x000000010400780c */ /* 0x001fda00077c1670 */
[----:B------:R-:W-:Y:S05]  /*6de0*/  @P6 BRA `(.L_x_165) ;  /* 0x0000000000c86947 */ /* 0x000fea0003800000 */
[----:B------:R-:W-:Y:S02]  /*6df0*/  IMAD.SHL.U32 R20, R20, 0x80, RZ ;  /* 0x0000008014147824 */ /* 0x000fe400078e00ff */
[----:B------:R-:W-:Y:S02]  /*6e00*/  IMAD.SHL.U32 R19, R19, 0x80, RZ ;  /* 0x0000008013137824 */ /* 0x000fe400078e00ff */
[----:B------:R-:W-:Y:S02]  /*6e10*/  IMAD.MOV.U32 R21, RZ, RZ, RZ ;  /* 0x000000ffff157224 */ /* 0x000fe400078e00ff */
[----:B------:R-:W-:Y:S02]  /*6e20*/  IMAD.MOV.U32 R4, RZ, RZ, R10 ;  /* 0x000000ffff047224 */ /* 0x000fe400078e000a */
[----:B------:R-:W-:Y:S02]  /*6e30*/  IMAD.MOV.U32 R5, RZ, RZ, R0 ;  /* 0x000000ffff057224 */ /* 0x000fe400078e0000 */
[----:B------:R-:W-:-:S07]  /*6e40*/  IMAD.MOV.U32 R6, RZ, RZ, R12 ;  /* 0x000000ffff067224 */ /* 0x000fce00078e000c */
.L_x_169:
[----:B------:R-:W0:Y:S01]  /*6e50*/  S2R R14, SR_CgaCtaId ;  /* 0x00000000000e7919 */ /* 0x000e220000008800 */
[----:B------:R-:W-:Y:S01]  /*6e60*/  MOV R7, 0x400 ;  /* 0x0000040000077802 */ /* 0x000fe20000000f00 */
[----:B------:R-:W1:Y:S03]  /*6e70*/  @!P2 LDC R9, c[0x0][0x500] ;  /* 0x00014000ff09ab82 */ /* 0x000e660000000800 */
[----:B0-----:R-:W-:Y:S02]  /*6e80*/  LEA R15, R14, R7, 0x18 ;  /* 0x000000070e0f7211 */ /* 0x001fe400078ec0ff */
[----:B------:R-:W-:-:S03]  /*6e90*/  SHF.L.U32 R7, R5, 0x1f, RZ ;  /* 0x0000001f05077819 */ /* 0x000fc600000006ff */
[----:B------:R-:W-:-:S04]  /*6ea0*/  IMAD R14, R6, 0x8, R15 ;  /* 0x00000008060e7824 */ /* 0x000fc800078e020f */
[----:B------:R-:W0:Y:S02]  /*6eb0*/  SYNCS.PHASECHK.TRANS64.TRYWAIT P1, [R14+URZ+0x38], R7 ;  /* 0x000038070e0075a7 */ /* 0x000e24000802017f */
[----:B01----:R-:W-:Y:S05]  /*6ec0*/  @!P1 BRA `(.L_x_166) ;  /* 0x0000000c00dc9947 */ /* 0x003fea0003800000 */
.L_x_189:
[----:B0-----:R-:W-:Y:S01]  /*6ed0*/  PRMT R7, R11, 0x9910, RZ ;  /* 0x000099100b077816 */ /* 0x001fe200000000ff */
[----:B------:R0:W-:Y:S03]  /*6ee0*/  @!P2 SYNCS.ARRIVE.TRANS64 RZ, [R14+URZ], R9 ;  /* 0x000000090effa9a7 */ /* 0x0001e6000800003f */
[----:B------:R-:W-:-:S13]  /*6ef0*/  ISETP.NE.AND P1, PT, R7, 0x2, PT ;  /* 0x000000020700780c */ /* 0x000fda0003f25270 */
[----:B0-----:R-:W-:Y:S05]  /*6f00*/  @P1 BRA `(.L_x_167) ;  /* 0x0000000000041947 */ /* 0x001fea0003800000 */
[----:B------:R-:W-:Y:S01]  /*6f10*/  BPT.TRAP 0x1 ;  /* 0x000000040000795c */ /* 0x000fe20000300000 */
.L_x_167:
[----:B------:R-:W-:Y:S05]  /*6f20*/  @P0 BRA `(.L_x_168) ;  /* 0x0000000000040947 */ /* 0x000fea0003800000 */
[----:B------:R-:W-:Y:S01]  /*6f30*/  BPT.TRAP 0x1 ;  /* 0x000000040000795c */ /* 0x000fe20000300000 */
.L_x_168:
[----:B------:R-:W-:Y:S01]  /*6f40*/  IMAD R15, R6, 0x4000, R15 ;  /* 0x00004000060f7824 */ /* 0x000fe200078e020f */
[----:B------:R-:W-:Y:S01]  /*6f50*/  R2UR UR9, R14 ;  /* 0x000000000e0972ca */ /* 0x000fe200000e0000 */
[----:B------:R-:W-:Y:S01]  /*6f60*/  VIADD R4, R4, 0xffffffff ;  /* 0xffffffff04047836 */ /* 0x000fe20000000000 */
[----:B------:R-:W-:Y:S01]  /*6f70*/  UIADD3 UR4, UP0, UR20, 0xf0, URZ ;  /* 0x000000f014047890 */ /* 0x000fe2000ff1e03f */
[----:B------:R-:W-:Y:S01]  /*6f80*/  R2UR UR11, R19 ;  /* 0x00000000130b72ca */ /* 0x000fe200000e0000 */
[----:B------:R-:W-:Y:S01]  /*6f90*/  UIADD3 UR22, UP1, UR20, 0x1f0, URZ ;  /* 0x000001f014167890 */ /* 0x000fe2000ff3e03f */
[----:B------:R-:W-:Y:S01]  /*6fa0*/  R2UR UR8, R15 ;  /* 0x000000000f0872ca */ /* 0x000fe200000e0000 */
[----:B------:R-:W-:Y:S01]  /*6fb0*/  UIADD3.X UR5, URZ, UR21, URZ, UP0, !UPT ;  /* 0x000000153f057290 */ /* 0x000fe200087fe43f */
[C---:B------:R-:W-:Y:S01]  /*6fc0*/  R2UR UR10, R21.reuse ;  /* 0x00000000150a72ca */ /* 0x040fe200000e0000 */
[----:B------:R-:W-:Y:S01]  /*6fd0*/  VIADD R6, R6, 0x1 ;  /* 0x0000000106067836 */ /* 0x000fe20000000000 */
[----:B------:R-:W-:Y:S01]  /*6fe0*/  R2UR UR12, R8 ;  /* 0x00000000080c72ca */ /* 0x000fe200000e0000 */
[----:B------:R-:W-:Y:S01]  /*6ff0*/  UIADD3.X UR23, URZ, UR21, URZ, UP1, !UPT ;  /* 0x000000153f177290 */ /* 0x000fe20008ffe43f */
[----:B------:R-:W-:Y:S01]  /*7000*/  R2UR UR18, R20 ;  /* 0x00000000141272ca */ /* 0x000fe200000e0000 */
[----:B------:R-:W-:Y:S01]  /*7010*/  UMOV UR6, 0x0 ;  /* 0x0000000000067882 */ /* 0x000fe20000000000 */
[----:B------:R-:W-:Y:S01]  /*7020*/  ISETP.GT.AND P3, PT, R4, 0x1, PT ;  /* 0x000000010400780c */ /* 0x000fe20003f64270 */
[----:B------:R-:W-:Y:S01]  /*7030*/  UMOV UR7, 0x10000000 ;  /* 0x1000000000077882 */ /* 0x000fe20000000000 */
[----:B------:R-:W-:Y:S01]  /*7040*/  ISETP.NE.AND P1, PT, R6, 0x7, PT ;  /* 0x000000070600780c */ /* 0x000fe20003f25270 */
[----:B------:R-:W-:-:S02]  /*7050*/  VIADD R21, R21, 0x20 ;  /* 0x0000002015157836 */ /* 0x000fc40000000000 */
[----:B------:R-:W-:Y:S01]  /*7060*/  UIADD3 UR13, UR8, 0x180, URZ ;  /* 0x00000180080d7890 */ /* 0x000fe2000fffe03f */
[----:B------:R-:W-:Y:S01]  /*7070*/  SEL R14, RZ, 0x1, P1 ;  /* 0x00000001ff0e7807 */ /* 0x000fe20000800000 */
[----:B------:R-:W-:Y:S01]  /*7080*/  UIADD3 UR14, UR8, 0x1c180, URZ ;  /* 0x0001c180080e7890 */ /* 0x000fe2000fffe03f */
[----:B------:R-:W-:Y:S02]  /*7090*/  SEL R6, R6, RZ, P1 ;  /* 0x000000ff06067207 */ /* 0x000fe40000800000 */
[----:B------:R-:W-:Y:S02]  /*70a0*/  LOP3.LUT R5, R5, R14, RZ, 0x3c, !PT ;  /* 0x0000000e05057212 */ /* 0x000fe400078e3cff */
[----:B------:R-:W-:Y:S02]  /*70b0*/  UMOV UR8, UR13 ;  /* 0x0000000d00087c82 */ /* 0x000fe40008000000 */
[----:B------:R0:W-:Y:S02]  /*70c0*/  UTMALDG.3D [UR8], [UR4], desc[UR6] ;  /* 0x00000608040075b4 */ /* 0x0001e40008011000 */
[----:B0-----:R-:W-:Y:S01]  /*70d0*/  UMOV UR8, UR14 ;  /* 0x0000000e00087c82 */ /* 0x001fe20008000000 */
[----:B------:R-:W-:-:S02]  /*70e0*/  UMOV UR11, UR18 ;  /* 0x00000012000b7c82 */ /* 0x000fc40008000000 */
[----:B------:R0:W-:Y:S02]  /*70f0*/  UTMALDG.3D [UR8], [UR22], desc[UR6] ;  /* 0x00000608160075b4 */ /* 0x0001e40008011000 */
[----:B0-----:R-:W-:Y:S05]  /*7100*/  @P3 BRA `(.L_x_169) ;  /* 0xfffffffc00503947 */ /* 0x001fea000383ffff */
.L_x_165:
[----:B------:R-:W-:Y:S05]  /*7110*/  BSYNC B1 ;  /* 0x0000000000017941 */ /* 0x000fea0003800000 */
.L_x_164:
[----:B------:R-:W-:Y:S01]  /*7120*/  LOP3.LUT P4, RZ, R13, 0xff, RZ, 0xc0, !PT ;  /* 0x000000ff0dff7812 */ /* 0x000fe2000788c0ff */
[C---:B------:R-:W-:Y:S01]  /*7130*/  IMAD.IADD R12, R3.reuse, 0x1, R12 ;  /* 0x00000001030c7824 */ /* 0x040fe200078e020c */
[----:B------:R-:W-:Y:S01]  /*7140*/  ULDC.64 UR4, c[0x0][0x650] ;  /* 0x0001940000047ab9 */ /* 0x000fe20000000a00 */
[C---:B------:R-:W-:Y:S01]  /*7150*/  ISETP.GE.U32.AND P3, PT, R3.reuse, 0x7, PT ;  /* 0x000000070300780c */ /* 0x040fe20003f66070 */
[----:B------:R-:W-:Y:S01]  /*7160*/  BSSY B1, `(.L_x_170) ;  /* 0x000006c000017945 */ /* 0x000fe20003800000 */
[C---:B------:R-:W-:Y:S01]  /*7170*/  IMAD.WIDE.U32 R4, R12.reuse, 0x24924925, RZ ;  /* 0x249249250c047825 */ /* 0x040fe200078e00ff */
[C---:B------:R-:W-:Y:S02]  /*7180*/  ISETP.GT.U32.AND P1, PT, R12.reuse, 0x6, PT ;  /* 0x000000060c00780c */ /* 0x040fe40003f24070 */
[----:B------:R-:W-:Y:S01]  /*7190*/  PRMT R13, RZ, 0x7610, R13 ;  /* 0x00007610ff0d7816 */ /* 0x000fe2000000000d */
[----:B------:R-:W-:Y:S01]  /*71a0*/  IMAD.IADD R4, R12, 0x1, -R5 ;  /* 0x000000010c047824 */ /* 0x000fe200078e0a05 */
[----:B------:R-:W-:Y:S01]  /*71b0*/  ISETP.LT.U32.AND P1, PT, R3, 0x7, P1 ;  /* 0x000000070300780c */ /* 0x000fe20000f21070 */
[----:B------:R-:W-:-:S02]  /*71c0*/  IMAD.MOV.U32 R19, RZ, RZ, -0x1 ;  /* 0xffffffffff137424 */ /* 0x000fc400078e00ff */
[----:B------:R-:W0:Y:S01]  /*71d0*/  @P4 S2R R7, SR_CgaCtaId ;  /* 0x0000000000074919 */ /* 0x000e220000008800 */
[----:B------:R-:W-:Y:S01]  /*71e0*/  @P4 MOV R6, 0x400 ;  /* 0x0000040000064802 */ /* 0x000fe20000000f00 */
[----:B------:R-:W-:Y:S01]  /*71f0*/  IMAD.MOV.U32 R20, RZ, RZ, -0x1 ;  /* 0xffffffffff147424 */ /* 0x000fe200078e00ff */
[----:B------:R-:W-:Y:S01]  /*7200*/  LEA.HI R4, R4, R5, RZ, 0x1f ;  /* 0x0000000504047211 */ /* 0x000fe200078ff8ff */
[----:B------:R-:W-:-:S03]  /*7210*/  IMAD.MOV.U32 R8, RZ, RZ, -0x1 ;  /* 0xffffffffff087424 */ /* 0x000fc600078e00ff */
[--C-:B------:R-:W-:Y:S02]  /*7220*/  SHF.R.U32.HI R5, RZ, 0x2, R4.reuse ;  /* 0x00000002ff057819 */ /* 0x100fe40000011604 */
[----:B------:R-:W-:-:S03]  /*7230*/  PRMT R4, RZ, 0x7610, R4 ;  /* 0x00007610ff047816 */ /* 0x000fc60000000004 */
[----:B------:R-:W-:Y:S01]  /*7240*/  IMAD R12, R5, -0x7, R12 ;  /* 0xfffffff9050c7824 */ /* 0x000fe200078e020c */
[----:B0-----:R-:W-:Y:S02]  /*7250*/  @P4 LEA R6, R7, R6, 0x18 ;  /* 0x0000000607064211 */ /* 0x001fe400078ec0ff */
[----:B------:R-:W-:Y:S02]  /*7260*/  SEL R7, RZ, 0x1, !P1 ;  /* 0x00000001ff077807 */ /* 0x000fe40004800000 */
[----:B------:R-:W-:Y:S01]  /*7270*/  IADD3 R16, P1, R16, UR36, RZ ;  /* 0x0000002410107c10 */ /* 0x000fe2000ff3e0ff */
[----:B------:R0:W-:Y:S01]  /*7280*/  @P4 SYNCS.ARRIVE.TRANS64.A1T0 RZ, [R6+URZ+0x88], RZ ;  /* 0x000088ff06ff49a7 */ /* 0x0001e2000810003f */
[----:B------:R-:W-:Y:S02]  /*7290*/  LOP3.LUT R0, R0, R7, RZ, 0x3c, !PT ;  /* 0x0000000700007212 */ /* 0x000fe400078e3cff */
[----:B------:R-:W-:Y:S02]  /*72a0*/  IADD3.X R17, R17, UR42, RZ, P1, !PT ;  /* 0x0000002a11117c10 */ /* 0x000fe40008ffe4ff */
[----:B------:R-:W-:-:S02]  /*72b0*/  ISETP.GE.U32.AND P1, PT, R16, UR4, PT ;  /* 0x0000000410007c0c */ /* 0x000fc4000bf26070 */
[----:B------:R-:W-:Y:S02]  /*72c0*/  @P3 LOP3.LUT R0, R0, 0x1, R5, 0x78, !PT ;  /* 0x0000000100003812 */ /* 0x000fe400078e7805 */
[----:B------:R-:W-:-:S13]  /*72d0*/  ISETP.GE.U32.AND.EX P1, PT, R17, UR5, PT, P1 ;  /* 0x0000000511007c0c */ /* 0x000fda000bf26110 */
[----:B0-----:R-:W-:Y:S05]  /*72e0*/  @P1 BRA `(.L_x_171) ;  /* 0x00000004004c1947 */ /* 0x001fea0003800000 */
[----:B------:R-:W-:Y:S01]  /*72f0*/  ULDC.64 UR4, c[0x0][0x628] ;  /* 0x00018a0000047ab9 */ /* 0x000fe20000000a00 */
[----:B------:R-:W0:Y:S01]  /*7300*/  S2R R15, SR_CTAID.X ;  /* 0x00000000000f7919 */ /* 0x000e220000002500 */
[----:B------:R-:W-:Y:S01]  /*7310*/  ISETP.NE.U32.AND P1, PT, RZ, UR4, PT ;  /* 0x00000004ff007c0c */ /* 0x000fe2000bf25070 */
[----:B------:R-:W-:Y:S01]  /*7320*/  ULDC UR7, c[0x0][0x630] ;  /* 0x00018c0000077ab9 */ /* 0x000fe20000000800 */
[----:B------:R-:W-:Y:S01]  /*7330*/  IMAD.MOV.U32 R4, RZ, RZ, R16 ;  /* 0x000000ffff047224 */ /* 0x000fe200078e0010 */
[----:B------:R-:W1:Y:S01]  /*7340*/  S2R R14, SR_CTAID.Y ;  /* 0x00000000000e7919 */ /* 0x000e620000002600 */
[----:B------:R-:W-:Y:S01]  /*7350*/  ISETP.NE.AND.EX P1, PT, RZ, UR5, PT, P1 ;  /* 0x00000005ff007c0c */ /* 0x000fe2000bf25310 */
[----:B------:R-:W-:-:S12]  /*7360*/  IMAD.MOV.U32 R5, RZ, RZ, R17 ;  /* 0x000000ffff057224 */ /* 0x000fd800078e0011 */
[----:B------:R-:W-:Y:S05]  /*7370*/  @!P1 BRA `(.L_x_172) ;  /* 0x0000000000289947 */ /* 0x000fea0003800000 */
[----:B------:R-:W-:Y:S02]  /*7380*/  ULDC UR6, c[0x0][0x634] ;  /* 0x00018d0000067ab9 */ /* 0x000fe40000000800 */
[----:B------:R-:W-:-:S05]  /*7390*/  IADD3 R9, P1, R16, UR6, RZ ;  /* 0x0000000610097c10 */ /* 0x000fca000ff3e0ff */
[----:B------:R-:W-:-:S04]  /*73a0*/  IMAD.X R19, RZ, RZ, R17, P1 ;  /* 0x000000ffff137224 */ /* 0x000fc800008e0611 */
[----:B------:R-:W-:-:S04]  /*73b0*/  IMAD.WIDE.U32 R6, R19, UR4, RZ ;  /* 0x0000000413067c25 */ /* 0x000fc8000f8e00ff */
[----:B------:R-:W-:-:S04]  /*73c0*/  IMAD.WIDE.U32 R6, P1, R9, UR5, R6 ;  /* 0x0000000509067c25 */ /* 0x000fc8000f820006 */
[----:B------:R-:W-:-:S04]  /*73d0*/  IMAD.WIDE.U32 R8, R9, UR4, RZ ;  /* 0x0000000409087c25 */ /* 0x000fc8000f8e00ff */
[----:B------:R-:W-:Y:S01]  /*73e0*/  IMAD.X R5, RZ, RZ, RZ, P1 ;  /* 0x000000ffff057224 */ /* 0x000fe200008e06ff */
[----:B------:R-:W-:Y:S01]  /*73f0*/  IADD3 RZ, P1, R9, R6, RZ ;  /* 0x0000000609ff7210 */ /* 0x000fe20007f3e0ff */
[----:B------:R-:W-:-:S04]  /*7400*/  IMAD.MOV.U32 R4, RZ, RZ, R7 ;  /* 0x000000ffff047224 */ /* 0x000fc800078e0007 */
[----:B------:R-:W-:-:S08]  /*7410*/  IMAD.WIDE.U32.X R4, R19, UR5, R4, P1 ;  /* 0x0000000513047c25 */ /* 0x000fd000088e0404 */
.L_x_172:
[--C-:B------:R-:W-:Y:S01]  /*7420*/  SHF.R.U64 R8, R4, UR7, R5.reuse ;  /* 0x0000000704087c19 */ /* 0x100fe20008001205 */
[----:B------:R-:W-:Y:S01]  /*7430*/  ULDC.64 UR4, c[0x0][0x620] ;  /* 0x0001880000047ab9 */ /* 0x000fe20000000a00 */
[----:B------:R-:W-:Y:S01]  /*7440*/  SHF.R.U32.HI R4, RZ, UR7, R5 ;  /* 0x00000007ff047c19 */ /* 0x000fe20008011605 */
[----:B------:R-:W2:Y:S01]  /*7450*/  LDC R24, c[0x0][0x144] ;  /* 0x00005100ff187b82 */ /* 0x000ea20000000800 */
[----:B------:R-:W-:Y:S01]  /*7460*/  IADD3 R7, P1, RZ, -R8, RZ ;  /* 0x80000008ff077210 */ /* 0x000fe20007f3e0ff */
[----:B------:R-:W-:Y:S01]  /*7470*/  ULDC.64 UR8, c[0x0][0x640] ;  /* 0x0001900000087ab9 */ /* 0x000fe20000000a00 */
[----:B0-----:R-:W-:Y:S01]  /*7480*/  I2FP.F32.U32 R9, R15 ;  /* 0x0000000f00097245 */ /* 0x001fe20000201000 */
[----:B------:R-:W-:Y:S02]  /*7490*/  ULDC UR6, c[0x0][0x608] ;  /* 0x0001820000067ab9 */ /* 0x000fe40000000800 */
[----:B------:R-:W-:Y:S01]  /*74a0*/  IMAD.X R4, RZ, RZ, ~R4, P1 ;  /* 0x000000ffff047224 */ /* 0x000fe200008e0e04 */
[----:B------:R-:W-:Y:S01]  /*74b0*/  ISETP.NE.U32.AND P1, PT, RZ, UR8, PT ;  /* 0x00000008ff007c0c */ /* 0x000fe2000bf25070 */
[----:B------:R-:W0:Y:S02]  /*74c0*/  LDC R21, c[0x0][0x148] ;  /* 0x00005200ff157b82 */ /* 0x000e240000000800 */
[----:B------:R-:W-:Y:S01]  /*74d0*/  IMAD R6, R4, UR4, RZ ;  /* 0x0000000404067c24 */ /* 0x000fe2000f8e02ff */
[----:B------:R-:W-:Y:S01]  /*74e0*/  ISETP.NE.AND.EX P1, PT, RZ, UR9, PT, P1 ;  /* 0x00000009ff007c0c */ /* 0x000fe2000bf25310 */
[----:B------:R-:W-:Y:S01]  /*74f0*/  IMAD.WIDE.U32 R4, R7, UR4, R16 ;  /* 0x0000000407047c25 */ /* 0x000fe2000f8e0010 */
[----:B------:R-:W-:-:S03]  /*7500*/  ULDC UR4, c[0x0][0x150] ;  /* 0x0000540000047ab9 */ /* 0x000fc60000000800 */
[----:B------:R-:W-:Y:S02]  /*7510*/  IMAD R7, R7, UR5, R6 ;  /* 0x0000000507077c24 */ /* 0x000fe4000f8e0206 */
[----:B------:R-:W-:Y:S01]  /*7520*/  FMUL R6, R9, UR4 ;  /* 0x0000000409067c20 */ /* 0x000fe20008400000 */
[----:B------:R-:W-:Y:S01]  /*7530*/  ULDC UR4, c[0x0][0x618] ;  /* 0x0001860000047ab9 */ /* 0x000fe20000000800 */
[----:B------:R-:W-:Y:S01]  /*7540*/  ULDC UR5, c[0x0][0x154] ;  /* 0x0000550000057ab9 */ /* 0x000fe20000000800 */
[----:B------:R-:W-:-:S03]  /*7550*/  IMAD.IADD R5, R5, 0x1, R7 ;  /* 0x0000000105057824 */ /* 0x000fc600078e0207 */
[----:B------:R-:W3:Y:S02]  /*7560*/  F2I.U32.TRUNC.NTZ R6, R6 ;  /* 0x0000000600067305 */ /* 0x000ee4000020f000 */
[----:B------:R-:W-:Y:S02]  /*7570*/  SHF.R.U64 R9, R4, UR4, R5 ;  /* 0x0000000404097c19 */ /* 0x000fe40008001205 */
[----:B-1----:R-:W-:-:S05]  /*7580*/  I2FP.F32.U32 R4, R14 ;  /* 0x0000000e00047245 */ /* 0x002fca0000201000 */
[----:B------:R-:W-:Y:S01]  /*7590*/  FMUL R22, R4, UR5 ;  /* 0x0000000504167c20 */ /* 0x000fe20008400000 */
[----:B------:R-:W-:Y:S01]  /*75a0*/  SHF.R.U32.HI R4, RZ, UR4, R5 ;  /* 0x00000004ff047c19 */ /* 0x000fe20008011605 */
[----:B------:R-:W-:-:S03]  /*75b0*/  ULDC UR4, c[0x0][0x658] ;  /* 0x0001960000047ab9 */ /* 0x000fc60000000800 */
[--C-:B------:R-:W-:Y:S01]  /*75c0*/  SHF.R.U64 R20, R9, UR6, R4.reuse ;  /* 0x0000000609147c19 */ /* 0x100fe20008001204 */
[----:B------:R-:W1:Y:S01]  /*75d0*/  F2I.U32.TRUNC.NTZ R22, R22 ;  /* 0x0000001600167305 */ /* 0x000e62000020f000 */
[----:B------:R-:W-:Y:S01]  /*75e0*/  SHF.R.U32.HI R5, RZ, UR6, R4 ;  /* 0x00000006ff057c19 */ /* 0x000fe20008011604 */
[----:B---3--:R-:W-:-:S03]  /*75f0*/  IMAD.MOV R6, RZ, RZ, -R6 ;  /* 0x000000ffff067224 */ /* 0x008fc600078e0a06 */
[----:B------:R-:W-:Y:S01]  /*7600*/  SHF.R.U64 R19, R20, UR4, R5 ;  /* 0x0000000414137c19 */ /* 0x000fe20008001205 */
[----:B--2---:R-:W-:Y:S01]  /*7610*/  IMAD R15, R24, R6, R15 ;  /* 0x00000006180f7224 */ /* 0x004fe200078e020f */
[----:B------:R-:W-:-:S03]  /*7620*/  SHF.R.U32.HI R23, RZ, UR4, R5 ;  /* 0x00000004ff177c19 */ /* 0x000fc60008011605 */
[----:B------:R-:W-:Y:S02]  /*7630*/  IMAD.MOV.U32 R4, RZ, RZ, R19 ;  /* 0x000000ffff047224 */ /* 0x000fe400078e0013 */
[----:B------:R-:W-:Y:S01]  /*7640*/  IMAD.MOV.U32 R5, RZ, RZ, R23 ;  /* 0x000000ffff057224 */ /* 0x000fe200078e0017 */
[----:B-1----:R-:W-:Y:S06]  /*7650*/  @!P1 BRA `(.L_x_173) ;  /* 0x0000000000289947 */ /* 0x002fec0003800000 */
[----:B------:R-:W-:Y:S02]  /*7660*/  ULDC UR4, c[0x0][0x64c] ;  /* 0x0001930000047ab9 */ /* 0x000fe40000000800 */
[----:B------:R-:W-:-:S05]  /*7670*/  IADD3 R5, P1, R19, UR4, RZ ;  /* 0x0000000413057c10 */ /* 0x000fca000ff3e0ff */
[----:B------:R-:W-:-:S04]  /*7680*/  IMAD.X R23, RZ, RZ, R23, P1 ;  /* 0x000000ffff177224 */ /* 0x000fc800008e0617 */
[----:B------:R-:W-:-:S04]  /*7690*/  IMAD.WIDE.U32 R6, R23, UR8, RZ ;  /* 0x0000000817067c25 */ /* 0x000fc8000f8e00ff */
[----:B------:R-:W-:-:S04]  /*76a0*/  IMAD.WIDE.U32 R6, P1, R5, UR9, R6 ;  /* 0x0000000905067c25 */ /* 0x000fc8000f820006 */
[----:B------:R-:W-:-:S04]  /*76b0*/  IMAD.WIDE.U32 R4, R5, UR8, RZ ;  /* 0x0000000805047c25 */ /* 0x000fc8000f8e00ff */
[----:B------:R-:W-:Y:S01]  /*76c0*/  IMAD.MOV.U32 R4, RZ, RZ, R7 ;  /* 0x000000ffff047224 */ /* 0x000fe200078e0007 */
[----:B------:R-:W-:Y:S01]  /*76d0*/  IADD3 RZ, P3, R5, R6, RZ ;  /* 0x0000000605ff7210 */ /* 0x000fe20007f7e0ff */
[----:B------:R-:W-:-:S04]  /*76e0*/  IMAD.X R5, RZ, RZ, RZ, P1 ;  /* 0x000000ffff057224 */ /* 0x000fc800008e06ff */
[----:B------:R-:W-:-:S08]  /*76f0*/  IMAD.WIDE.U32.X R4, R23, UR9, R4, P3 ;  /* 0x0000000917047c25 */ /* 0x000fd000098e0404 */
.L_x_173:
[----:B------:R-:W-:Y:S01]  /*7700*/  ISETP.NE.AND P1, PT, R2, 0x1, PT ;  /* 0x000000010200780c */ /* 0x000fe20003f25270 */
[----:B------:R-:W-:Y:S01]  /*7710*/  ULDC UR4, c[0x0][0x648] ;  /* 0x0001920000047ab9 */ /* 0x000fe20000000800 */
[----:B------:R-:W-:Y:S01]  /*7720*/  LOP3.LUT R20, R20, UR16, RZ, 0xc0, !PT ;  /* 0x0000001014147c12 */ /* 0x000fe2000f8ec0ff */
[----:B------:R-:W-:Y:S01]  /*7730*/  IMAD.MOV R22, RZ, RZ, -R22 ;  /* 0x000000ffff167224 */ /* 0x000fe200078e0a16 */
[----:B------:R-:W-:Y:S01]  /*7740*/  SHF.R.U64 R5, R4, UR4, R5 ;  /* 0x0000000404057c19 */ /* 0x000fe20008001205 */
[----:B------:R-:W-:Y:S01]  /*7750*/  ULDC UR4, c[0x0][0x638] ;  /* 0x00018e0000047ab9 */ /* 0x000fe20000000800 */
[----:B------:R-:W-:Y:S01]  /*7760*/  LOP3.LUT R6, R9, UR15, RZ, 0xc0, !PT ;  /* 0x0000000f09067c12 */ /* 0x000fe2000f8ec0ff */
[----:B------:R-:W-:Y:S02]  /*7770*/  ULDC UR5, c[0x0][0x610] ;  /* 0x0001840000057ab9 */ /* 0x000fe40000000800 */
[----:B------:R-:W-:Y:S02]  /*7780*/  IMAD.MOV R4, RZ, RZ, -R5 ;  /* 0x000000ffff047224 */ /* 0x000fe400078e0a05 */
[----:B------:R-:W-:-:S02]  /*7790*/  IMAD R20, R5, UR17, R20 ;  /* 0x0000001105147c24 */ /* 0x000fc4000f8e0214 */
[----:B0-----:R-:W-:Y:S02]  /*77a0*/  @P1 IMAD R15, R21, R22, R14 ;  /* 0x00000016150f1224 */ /* 0x001fe400078e020e */
[----:B------:R-:W-:Y:S01]  /*77b0*/  IMAD R19, R4, UR4, R19 ;  /* 0x0000000404137c24 */ /* 0x000fe2000f8e0213 */
[----:B------:R-:W-:Y:S01]  /*77c0*/  ULDC UR4, c[0x0][0x600] ;  /* 0x0001800000047ab9 */ /* 0x000fe20000000800 */
[----:B------:R-:W-:Y:S02]  /*77d0*/  IMAD R15, R20, UR5, R15 ;  /* 0x00000005140f7c24 */ /* 0x000fe4000f8e020f */
[----:B------:R-:W-:Y:S02]  /*77e0*/  IMAD R6, R19, UR4, R6 ;  /* 0x0000000413067c24 */ /* 0x000fe4000f8e0206 */
[----:B------:R-:W-:-:S03]  /*77f0*/  IMAD.MOV.U32 R4, RZ, RZ, 0x1 ;  /* 0x00000001ff047424 */ /* 0x000fc600078e00ff */
[----:B------:R-:W-:Y:S02]  /*7800*/  SEL R20, R6, R15, !P1 ;  /* 0x0000000f06147207 */ /* 0x000fe40004800000 */
[----:B------:R-:W-:-:S07]  /*7810*/  SEL R19, R15, R6, !P1 ;  /* 0x000000060f137207 */ /* 0x000fce0004800000 */
.L_x_171:
[----:B------:R-:W-:Y:S05]  /*7820*/  BSYNC B1 ;  /* 0x0000000000017941 */ /* 0x000fea0003800000 */
.L_x_170:
[----:B------:R-:W-:-:S13]  /*7830*/  LOP3.LUT P1, RZ, R4, 0xff, RZ, 0xc0, !PT ;  /* 0x000000ff04ff7812 */ /* 0x000fda000782c0ff */
[----:B------:R-:W-:Y:S05]  /*7840*/  @P1 BRA `(.L_x_174) ;  /* 0xfffffff4004c1947 */ /* 0x000fea000383ffff */
[----:B------:R-:W-:Y:S05]  /*7850*/  BSYNC B0 ;  /* 0x0000000000007941 */ /* 0x000fea0003800000 */
.L_x_162:
[----:B------:R-:W-:-:S03]  /*7860*/  UMOV UR4, 0xffffffff ;  /* 0xffffffff00047882 */ /* 0x000fc60000000000 */
[----:B------:R-:W-:Y:S05]  /*7870*/  BRA.DIV UR4, `(.L_x_175) ;  /* 0x0000000604847947 */ /* 0x000fea000b800000 */
[----:B------:R-:W-:-:S13]  /*7880*/  ELECT P6, URZ, PT ;  /* 0x00000000003f782f */ /* 0x000fda00038c0000 */
.L_x_192:
[----:B------:R-:W-:Y:S04]  /*7890*/  BSSY B0, `(.L_x_176) ;  /* 0x0000046000007945 */ /* 0x000fe80003800000 */
[----:B------:R-:W-:Y:S05]  /*78a0*/  @!P6 BRA `(.L_x_177) ;  /* 0x000000040010e947 */ /* 0x000fea0003800000 */
[----:B------:R-:W-:-:S04]  /*78b0*/  LOP3.LUT R18, R18, 0x2, RZ, 0xfc, !PT ;  /* 0x0000000212127812 */ /* 0x000fc800078efcff */
[----:B------:R-:W-:-:S13]  /*78c0*/  ISETP.NE.AND P0, PT, R18, 0x3, PT ;  /* 0x000000031200780c */ /* 0x000fda0003f05270 */
[----:B------:R-:W-:Y:S05]  /*78d0*/  @!P0 BRA `(.L_x_178) ;  /* 0x0000000000048947 */ /* 0x000fea0003800000 */
[----:B------:R-:W-:Y:S01]  /*78e0*/  BPT.TRAP 0x1 ;  /* 0x000000040000795c */ /* 0x000fe20000300000 */
.L_x_178:
[----:B------:R-:W0:Y:S01]  /*78f0*/  S2R R3, SR_CgaCtaId ;  /* 0x0000000000037919 */ /* 0x000e220000008800 */
[----:B------:R-:W-:-:S04]  /*7900*/  MOV R2, 0x400 ;  /* 0x0000040000027802 */ /* 0x000fc80000000f00 */
[----:B0-----:R-:W-:Y:S02]  /*7910*/  LEA R3, R3, R2, 0x18 ;  /* 0x0000000203037211 */ /* 0x001fe400078ec0ff */
[----:B------:R-:W-:-:S03]  /*7920*/  SHF.L.U32 R2, R0, 0x1f, RZ ;  /* 0x0000001f00027819 */ /* 0x000fc600000006ff */
[----:B------:R-:W-:-:S04]  /*7930*/  VIADD R3, R3, 0x38 ;  /* 0x0000003803037836 */ /* 0x000fc80000000000 */
[C---:B------:R-:W-:Y:S02]  /*7940*/  IMAD R7, R12.reuse, 0x8, R3 ;  /* 0x000000080c077824 */ /* 0x040fe400078e0203 */
[----:B------:R-:W-:Y:S02]  /*7950*/  VIADD R12, R12, 0x1 ;  /* 0x000000010c0c7836 */ /* 0x000fe40000000000 */
[----:B------:R-:W0:Y:S03]  /*7960*/  SYNCS.PHASECHK.TRANS64.TRYWAIT P0, [R7+URZ], R2 ;  /* 0x00000002070075a7 */ /* 0x000e26000800017f */
[----:B------:R-:W-:-:S04]  /*7970*/  ISETP.NE.AND P1, PT, R12, 0x7, PT ;  /* 0x000000070c00780c */ /* 0x000fc80003f25270 */
[----:B------:R-:W-:Y:S02]  /*7980*/  SEL R5, RZ, 0x1, P1 ;  /* 0x00000001ff057807 */ /* 0x000fe40000800000 */
[----:B------:R-:W-:Y:S02]  /*7990*/  SEL R12, R12, RZ, P1 ;  /* 0x000000ff0c0c7207 */ /* 0x000fe40000800000 */
[----:B------:R-:W-:-:S03]  /*79a0*/  LOP3.LUT R5, R0, R5, RZ, 0x3c, !PT ;  /* 0x0000000500057212 */ /* 0x000fc600078e3cff */
[----:B------:R-:W-:Y:S01]  /*79b0*/  IMAD R9, R12, 0x8, R3 ;  /* 0x000000080c097824 */ /* 0x000fe200078e0203 */
[----:B------:R-:W-:Y:S01]  /*79c0*/  SHF.L.U32 R4, R5, 0x1f, RZ ;  /* 0x0000001f05047819 */ /* 0x000fe200000006ff */
[----:B0-----:R-:W-:Y:S06]  /*79d0*/  @!P0 BRA `(.L_x_179) ;  /* 0x00000004004c8947 */ /* 0x001fec0003800000 */
.L_x_193:
[----:B------:R-:W1:Y:S01]  /*79e0*/  SYNCS.PHASECHK.TRANS64.TRYWAIT P0, [R9+URZ], R4 ;  /* 0x00000004090075a7 */ /* 0x000e62000800017f */
[----:B------:R-:W-:-:S05]  /*79f0*/  VIADD R0, R12, 0x1 ;  /* 0x000000010c007836 */ /* 0x000fca0000000000 */
[----:B------:R-:W-:-:S04]  /*7a00*/  ISETP.NE.AND P1, PT, R0, 0x7, PT ;  /* 0x000000070000780c */ /* 0x000fc80003f25270 */
[----:B0-----:R-:W-:Y:S02]  /*7a10*/  SEL R2, RZ, 0x1, P1 ;  /* 0x00000001ff027807 */ /* 0x001fe40000800000 */
[----:B------:R-:W-:Y:S02]  /*7a20*/  SEL R0, R0, RZ, P1 ;  /* 0x000000ff00007207 */ /* 0x000fe40000800000 */
[----:B------:R-:W-:-:S03]  /*7a30*/  LOP3.LUT R7, R5, R2, RZ, 0x3c, !PT ;  /* 0x0000000205077212 */ /* 0x000fc600078e3cff */
[----:B------:R-:W-:Y:S01]  /*7a40*/  IMAD R6, R0, 0x8, R3 ;  /* 0x0000000800067824 */ /* 0x000fe200078e0203 */
[----:B------:R-:W-:Y:S01]  /*7a50*/  SHF.L.U32 R5, R7, 0x1f, RZ ;  /* 0x0000001f07057819 */ /* 0x000fe200000006ff */
[----:B-1----:R-:W-:Y:S06]  /*7a60*/  @!P0 BRA `(.L_x_180) ;  /* 0x00000004003c8947 */ /* 0x002fec0003800000 */
.L_x_194:
[----:B------:R-:W1:Y:S01]  /*7a70*/  SYNCS.PHASECHK.TRANS64.TRYWAIT P0, [R6+URZ], R5 ;  /* 0x00000005060075a7 */ /* 0x000e62000800017f */
[----:B------:R-:W-:-:S05]  /*7a80*/  VIADD R0, R0, 0x1 ;  /* 0x0000000100007836 */ /* 0x000fca0000000000 */
[----:B------:R-:W-:-:S04]  /*7a90*/  ISETP.NE.AND P1, PT, R0, 0x7, PT ;  /* 0x000000070000780c */ /* 0x000fc80003f25270 */
[----:B------:R-:W-:Y:S02]  /*7aa0*/  SEL R2, RZ, 0x1, P1 ;  /* 0x00000001ff027807 */ /* 0x000fe40000800000 */
[----:B------:R-:W-:Y:S02]  /*7ab0*/  SEL R0, R0, RZ, P1 ;  /* 0x000000ff00007207 */ /* 0x000fe40000800000 */
[----:B------:R-:W-:-:S03]  /*7ac0*/  LOP3.LUT R7, R7, R2, RZ, 0x3c, !PT ;  /* 0x0000000207077212 */ /* 0x000fc600078e3cff */
[----:B0-----:R-:W-:Y:S01]  /*7ad0*/  IMAD R9, R0, 0x8, R3 ;  /* 0x0000000800097824 */ /* 0x001fe200078e0203 */
[----:B------:R-:W-:Y:S01]  /*7ae0*/  SHF.L.U32 R4, R7, 0x1f, RZ ;  /* 0x0000001f07047819 */ /* 0x000fe200000006ff */
[----:B-1----:R-:W-:Y:S06]  /*7af0*/  @!P0 BRA `(.L_x_181) ;  /* 0x00000004002c8947 */ /* 0x002fec0003800000 */
.L_x_195:
        /* <DEDUP_REMOVED lines=9> */
.L_x_196:
        /* <DEDUP_REMOVED lines=9> */
.L_x_197:
[----:B------:R-:W1:Y:S01]  /*7c20*/  SYNCS.PHASECHK.TRANS64.TRYWAIT P0, [R9+URZ], R4 ;  /* 0x00000004090075a7 */ /* 0x000e62000800017f */
[----:B------:R-:W-:-:S05]  /*7c30*/  VIADD R0, R0, 0x1 ;  /* 0x0000000100007836 */ /* 0x000fca0000000000 */
[----:B------:R-:W-:-:S04]  /*7c40*/  ISETP.NE.AND P1, PT, R0, 0x7, PT ;  /* 0x000000070000780c */ /* 0x000fc80003f25270 */
[----:B------:R-:W-:Y:S02]  /*7c50*/  SEL R2, RZ, 0x1, P1 ;  /* 0x00000001ff027807 */ /* 0x000fe40000800000 */
[----:B------:R-:W-:Y:S02]  /*7c60*/  SEL R0, R0, RZ, P1 ;  /* 0x000000ff00007207 */ /* 0x000fe40000800000 */
[----:B------:R-:W-:Y:S01]  /*7c70*/  LOP3.LUT R2, R7, R2, RZ, 0x3c, !PT ;  /* 0x0000000207027212 */ /* 0x000fe200078e3cff */
[----:B-1----:R-:W-:Y:S06]  /*7c80*/  @!P0 BRA `(.L_x_184) ;  /* 0x0000000400048947 */ /* 0x002fec0003800000 */
.L_x_198:
[----:B------:R-:W-:Y:S01]  /*7c90*/  IMAD R3, R0, 0x8, R3 ;  /* 0x0000000800037824 */ /* 0x000fe200078e0203 */
[----:B------:R-:W-:-:S07]  /*7ca0*/  SHF.L.U32 R0, R2, 0x1f, RZ ;  /* 0x0000001f02007819 */ /* 0x000fce00000006ff */
.L_x_185:
[----:B--2---:R2:W3:Y:S02]  /*7cb0*/  SYNCS.PHASECHK.TRANS64.TRYWAIT P0, [R3+URZ], R0 ;  /* 0x00000000030075a7 */ /* 0x0044e4000800017f */
[----:B---3--:R-:W-:Y:S05]  /*7cc0*/  @!P0 NANOSLEEP.SYNCS 0x989680 ;  /* 0x009896800000895d */ /* 0x008fea0003900000 */
[----:B------:R-:W3:Y:S02]  /*7cd0*/  @!P0 SYNCS.PHASECHK.TRANS64 P0, [R3+URZ], R0 ;  /* 0x00000000030085a7 */ /* 0x000ee4000800007f */
[----:B---3--:R-:W-:Y:S05]  /*7ce0*/  @!P0 BRA `(.L_x_185) ;  /* 0xfffffffc00f08947 */ /* 0x008fea000383ffff */
.L_x_177:
[----:B------:R-:W-:Y:S05]  /*7cf0*/  BSYNC B0 ;  /* 0x0000000000007941 */ /* 0x000fea0003800000 */
.L_x_176:
[----:B------:R-:W-:Y:S05]  /*7d00*/  EXIT ;  /* 0x000000000000794d */ /* 0x000fea0003800000 */
.L_x_17:
[----:B-1----:R1:W2:Y:S02]  /*7d10*/  SYNCS.PHASECHK.TRANS64.TRYWAIT P1, [R3+URZ], R0 ;  /* 0x00000000030075a7 */ /* 0x0022a4000802017f */
[----:B--2---:R-:W-:Y:S05]  /*7d20*/  @!P1 NANOSLEEP.SYNCS 0x989680 ;  /* 0x009896800000995d */ /* 0x004fea0003900000 */
[----:B------:R-:W2:Y:S02]  /*7d30*/  @!P1 SYNCS.PHASECHK.TRANS64 P1, [R3+URZ], R0 ;  /* 0x00000000030095a7 */ /* 0x000ea4000802007f */
[----:B--2---:R-:W-:Y:S05]  /*7d40*/  @!P1 BRA `(.L_x_17) ;  /* 0xfffffffc00f09947 */ /* 0x004fea000383ffff */
[----:B------:R-:W-:Y:S05]  /*7d50*/  BRA `(.L_x_16) ;  /* 0xffffff9400ec7947 */ /* 0x000fea000383ffff */
.L_x_22:
[----:B-1----:R-:W-:-:S04]  /*7d60*/  IMAD.U32 R4, RZ, RZ, UR7 ;  /* 0x00000007ff047e24 */ /* 0x002fc8000f8e00ff */
[----:B------:R1:W2:Y:S03]  /*7d70*/  SYNCS.PHASECHK.TRANS64.TRYWAIT P1, [R4+URZ], R3 ;  /* 0x00000003040075a7 */ /* 0x0002a6000802017f */
[----:B--2---:R-:W-:Y:S05]  /*7d80*/  @!P1 NANOSLEEP.SYNCS 0x989680 ;  /* 0x009896800000995d */ /* 0x004fea0003900000 */
[----:B------:R-:W2:Y:S02]  /*7d90*/  @!P1 SYNCS.PHASECHK.TRANS64 P1, [R4+URZ], R3 ;  /* 0x00000003040095a7 */ /* 0x000ea4000802007f */
[----:B--2---:R-:W-:Y:S05]  /*7da0*/  @!P1 BRA `(.L_x_22) ;  /* 0xfffffffc00ec9947 */ /* 0x004fea000383ffff */
[----:B------:R-:W-:Y:S05]  /*7db0*/  BRA `(.L_x_21) ;  /* 0xffffff9800b87947 */ /* 0x000fea000383ffff */
.L_x_163:
[----:B------:R-:W-:Y:S01]  /*7dc0*/  BSSY B1, `(.L_x_186) ;  /* 0x0000006000017945 */ /* 0x000fe20003800000 */
[----:B------:R-:W-:-:S07]  /*7dd0*/  IMAD.MOV.U32 R15, RZ, RZ, -0x1 ;  /* 0xffffffffff0f7424 */ /* 0x000fce00078e00ff */
[----:B------:R-:W-:Y:S05]  /*7de0*/  WARPSYNC.COLLECTIVE R15, `(.L_x_187) ;  /* 0x000000000f0c7348 */ /* 0x000fea0003c00000 */
[----:B------:R-:W-:Y:S02]  /*7df0*/  ELECT P6, UR62, PT ;  /* 0x00000000003e782f */ /* 0x000fe400038c0000 */
[----:B------:R-:W-:Y:S01]  /*7e00*/  MOV R14, UR62 ;  /* 0x0000003e000e7c02 */ /* 0x000fe20008000f00 */
[----:B------:R-:W-:Y:S10]  /*7e10*/  ENDCOLLECTIVE ;  /* 0x000000000000791b */ /* 0x000ff40003800000 */
.L_x_187:
[----:B------:R-:W-:Y:S05]  /*7e20*/  BSYNC B1 ;  /* 0x0000000000017941 */ /* 0x000fea0003800000 */
.L_x_186:
[----:B------:R-:W-:Y:S05]  /*7e30*/  BRA `(.L_x_188) ;  /* 0xffffffec00dc7947 */ /* 0x000fea000383ffff */
.L_x_166:
[----:B0-----:R0:W1:Y:S02]  /*7e40*/  SYNCS.PHASECHK.TRANS64.TRYWAIT P1, [R14+URZ+0x38], R7 ;  /* 0x000038070e0075a7 */ /* 0x001064000802017f */
[----:B-1----:R-:W-:Y:S05]  /*7e50*/  @!P1 NANOSLEEP.SYNCS 0x989680 ;  /* 0x009896800000995d */ /* 0x002fea0003900000 */
[----:B------:R-:W1:Y:S02]  /*7e60*/  @!P1 SYNCS.PHASECHK.TRANS64 P1, [R14+URZ+0x38], R7 ;  /* 0x000038070e0095a7 */ /* 0x000e64000802007f */
[----:B-1----:R-:W-:Y:S05]  /*7e70*/  @!P1 BRA `(.L_x_166) ;  /* 0xfffffffc00f09947 */ /* 0x002fea000383ffff */
[----:B------:R-:W-:Y:S05]  /*7e80*/  BRA `(.L_x_189) ;  /* 0xfffffff000107947 */ /* 0x000fea000383ffff */
.L_x_175:
[----:B------:R-:W-:Y:S01]  /*7e90*/  BSSY B0, `(.L_x_190) ;  /* 0x0000006000007945 */ /* 0x000fe20003800000 */
[----:B------:R-:W-:-:S07]  /*7ea0*/  IMAD.MOV.U32 R15, RZ, RZ, -0x1 ;  /* 0xffffffffff0f7424 */ /* 0x000fce00078e00ff */
[----:B------:R-:W-:Y:S05]  /*7eb0*/  WARPSYNC.COLLECTIVE R15, `(.L_x_191) ;  /* 0x000000000f0c7348 */ /* 0x000fea0003c00000 */
[----:B------:R-:W-:Y:S02]  /*7ec0*/  ELECT P6, UR62, PT ;  /* 0x00000000003e782f */ /* 0x000fe400038c0000 */
[----:B------:R-:W-:Y:S01]  /*7ed0*/  MOV R14, UR62 ;  /* 0x0000003e000e7c02 */ /* 0x000fe20008000f00 */
[----:B------:R-:W-:Y:S10]  /*7ee0*/  ENDCOLLECTIVE ;  /* 0x000000000000791b */ /* 0x000ff40003800000 */
.L_x_191:
[----:B------:R-:W-:Y:S05]  /*7ef0*/  BSYNC B0 ;  /* 0x0000000000007941 */ /* 0x000fea0003800000 */
.L_x_190:
[----:B------:R-:W-:Y:S05]  /*7f00*/  BRA `(.L_x_192) ;  /* 0xfffffff800607947 */ /* 0x000fea000383ffff */
.L_x_179:
[----:B0-----:R0:W1:Y:S02]  /*7f10*/  SYNCS.PHASECHK.TRANS64.TRYWAIT P0, [R7+URZ], R2 ;  /* 0x00000002070075a7 */ /* 0x001064000800017f */
[----:B-1----:R-:W-:Y:S05]  /*7f20*/  @!P0 NANOSLEEP.SYNCS 0x989680 ;  /* 0x009896800000895d */ /* 0x002fea0003900000 */
[----:B------:R-:W1:Y:S02]  /*7f30*/  @!P0 SYNCS.PHASECHK.TRANS64 P0, [R7+URZ], R2 ;  /* 0x00000002070085a7 */ /* 0x000e64000800007f */
[----:B-1----:R-:W-:Y:S05]  /*7f40*/  @!P0 BRA `(.L_x_179) ;  /* 0xfffffffc00f08947 */ /* 0x002fea000383ffff */
[----:B------:R-:W-:Y:S05]  /*7f50*/  BRA `(.L_x_193) ;  /* 0xfffffff800a07947 */ /* 0x000fea000383ffff */
.L_x_180:
[----:B0-----:R0:W1:Y:S02]  /*7f60*/  SYNCS.PHASECHK.TRANS64.TRYWAIT P0, [R9+URZ], R4 ;  /* 0x00000004090075a7 */ /* 0x001064000800017f */
[----:B-1----:R-:W-:Y:S05]  /*7f70*/  @!P0 NANOSLEEP.SYNCS 0x989680 ;  /* 0x009896800000895d */ /* 0x002fea0003900000 */
[----:B------:R-:W1:Y:S02]  /*7f80*/  @!P0 SYNCS.PHASECHK.TRANS64 P0, [R9+URZ], R4 ;  /* 0x00000004090085a7 */ /* 0x000e64000800007f */
[----:B-1----:R-:W-:Y:S05]  /*7f90*/  @!P0 BRA `(.L_x_180) ;  /* 0xfffffffc00f08947 */ /* 0x002fea000383ffff */
[----:B------:R-:W-:Y:S05]  /*7fa0*/  BRA `(.L_x_194) ;  /* 0xfffffff800b07947 */ /* 0x000fea000383ffff */
.L_x_181:
[----:B0-----:R0:W1:Y:S02]  /*7fb0*/  SYNCS.PHASECHK.TRANS64.TRYWAIT P0, [R6+URZ], R5 ;  /* 0x00000005060075a7 */ /* 0x001064000800017f */
[----:B-1----:R-:W-:Y:S05]  /*7fc0*/  @!P0 NANOSLEEP.SYNCS 0x989680 ;  /* 0x009896800000895d */ /* 0x002fea0003900000 */
[----:B------:R-:W1:Y:S02]  /*7fd0*/  @!P0 SYNCS.PHASECHK.TRANS64 P0, [R6+URZ], R5 ;  /* 0x00000005060085a7 */ /* 0x000e64000800007f */
[----:B-1----:R-:W-:Y:S05]  /*7fe0*/  @!P0 BRA `(.L_x_181) ;  /* 0xfffffffc00f08947 */ /* 0x002fea000383ffff */
[----:B------:R-:W-:Y:S05]  /*7ff0*/  BRA `(.L_x_195) ;  /* 0xfffffff800c07947 */ /* 0x000fea000383ffff */
.L_x_182:
[----:B0-----:R0:W1:Y:S02]  /*8000*/  SYNCS.PHASECHK.TRANS64.TRYWAIT P0, [R9+URZ], R4 ;  /* 0x00000004090075a7 */ /* 0x001064000800017f */
[----:B-1----:R-:W-:Y:S05]  /*8010*/  @!P0 NANOSLEEP.SYNCS 0x989680 ;  /* 0x009896800000895d */ /* 0x002fea0003900000 */
[----:B------:R-:W1:Y:S02]  /*8020*/  @!P0 SYNCS.PHASECHK.TRANS64 P0, [R9+URZ], R4 ;  /* 0x00000004090085a7 */ /* 0x000e64000800007f */
[----:B-1----:R-:W-:Y:S05]  /*8030*/  @!P0 BRA `(.L_x_182) ;  /* 0xfffffffc00f08947 */ /* 0x002fea000383ffff */
[----:B------:R-:W-:Y:S05]  /*8040*/  BRA `(.L_x_196) ;  /* 0xfffffff800d07947 */ /* 0x000fea000383ffff */
.L_x_183:
[----:B0-----:R0:W1:Y:S02]  /*8050*/  SYNCS.PHASECHK.TRANS64.TRYWAIT P0, [R6+URZ], R5 ;  /* 0x00000005060075a7 */ /* 0x001064000800017f */
[----:B-1----:R-:W-:Y:S05]  /*8060*/  @!P0 NANOSLEEP.SYNCS 0x989680 ;  /* 0x009896800000895d */ /* 0x002fea0003900000 */
[----:B------:R-:W1:Y:S02]  /*8070*/  @!P0 SYNCS.PHASECHK.TRANS64 P0, [R6+URZ], R5 ;  /* 0x00000005060085a7 */ /* 0x000e64000800007f */
[----:B-1----:R-:W-:Y:S05]  /*8080*/  @!P0 BRA `(.L_x_183) ;  /* 0xfffffffc00f08947 */ /* 0x002fea000383ffff */
[----:B------:R-:W-:Y:S05]  /*8090*/  BRA `(.L_x_197) ;  /* 0xfffffff800e07947 */ /* 0x000fea000383ffff */
.L_x_184:
[----:B-1----:R1:W2:Y:S02]  /*80a0*/  SYNCS.PHASECHK.TRANS64.TRYWAIT P0, [R9+URZ], R4 ;  /* 0x00000004090075a7 */ /* 0x0022a4000800017f */
[----:B--2---:R-:W-:Y:S05]  /*80b0*/  @!P0 NANOSLEEP.SYNCS 0x989680 ;  /* 0x009896800000895d */ /* 0x004fea0003900000 */
[----:B------:R-:W2:Y:S02]  /*80c0*/  @!P0 SYNCS.PHASECHK.TRANS64 P0, [R9+URZ], R4 ;  /* 0x00000004090085a7 */ /* 0x000ea4000800007f */
[----:B--2---:R-:W-:Y:S05]  /*80d0*/  @!P0 BRA `(.L_x_184) ;  /* 0xfffffffc00f08947 */ /* 0x004fea000383ffff */
[----:B------:R-:W-:Y:S05]  /*80e0*/  BRA `(.L_x_198) ;  /* 0xfffffff800e87947 */ /* 0x000fea000383ffff */
.L_x_199:
[----:B------:R-:W-:-:S00]  /*80f0*/  BRA `(.L_x_199) ;  /* 0xfffffffc00fc7947 */ /* 0x000fc0000383ffff */
[----:B------:R-:W-:-:S00]  /*8100*/  NOP ;  /* 0x0000000000007918 */ /* 0x000fc00000000000 */
[----:B------:R-:W-:-:S00]  /*8110*/  NOP ;  /* 0x0000000000007918 */ /* 0x000fc00000000000 */
[----:B------:R-:W-:-:S00]  /*8120*/  NOP ;  /* 0x0000000000007918 */ /* 0x000fc00000000000 */
[----:B------:R-:W-:-:S00]  /*8130*/  NOP ;  /* 0x0000000000007918 */ /* 0x000fc00000000000 */
[----:B------:R-:W-:-:S00]  /*8140*/  NOP ;  /* 0x0000000000007918 */ /* 0x000fc00000000000 */
[----:B------:R-:W-:-:S00]  /*8150*/  NOP ;  /* 0x0000000000007918 */ /* 0x000fc00000000000 */
[----:B------:R-:W-:-:S00]  /*8160*/  NOP ;  /* 0x0000000000007918 */ /* 0x000fc00000000000 */
[----:B------:R-:W-:-:S00]  /*8170*/  NOP ;  /* 0x0000000000007918 */ /* 0x000fc00000000000 */
.L_x_200:


//--------------------- .nv.global.init           --------------------------
	.section	.nv.global.init,"aw",@progbits
.nv.global.init:
	.type		$str$22,@object
	.size		$str$22,($str$23 - $str$22)
$str$22:
        /*0000*/ 	.byte	0x6b, 0x5f, 0x74, 0x69, 0x6c, 0x65, 0x5f, 0x63, 0x6f, 0x75, 0x6e, 0x74, 0x20, 0x3e, 0x3d, 0x20
        /*0010*/ 	.byte	0x31, 0x00
	.type		$str$23,@object
	.size		$str$23,(__unnamed_1 - $str$23)
$str$23:
        /*0012*/ 	.byte	0x2f, 0x74, 0x6d, 0x70, 0x2f, 0x63, 0x75, 0x74, 0x6c, 0x61, 0x73, 0x73, 0x5f, 0x73, 0x77, 0x65
        /*0022*/ 	.byte	0x65, 0x70, 0x5f, 0x73, 0x72, 0x63, 0x2f, 0x69, 0x6e, 0x63, 0x6c, 0x75, 0x64, 0x65, 0x2f, 0x63
        /*0032*/ 	.byte	0x75, 0x74, 0x6c, 0x61, 0x73, 0x73, 0x2f, 0x67, 0x65, 0x6d, 0x6d, 0x2f, 0x63, 0x6f, 0x6c, 0x6c
        /*0042*/ 	.byte	0x65, 0x63, 0x74, 0x69, 0x76, 0x65, 0x2f, 0x73, 0x6d, 0x39, 0x30, 0x5f, 0x6d, 0x6d, 0x61, 0x5f
        /*0052*/ 	.byte	0x74, 0x6d, 0x61, 0x5f, 0x67, 0x6d, 0x6d, 0x61, 0x5f, 0x73, 0x73, 0x5f, 0x77, 0x61, 0x72, 0x70
        /*0062*/ 	.byte	0x73, 0x70, 0x65, 0x63, 0x69, 0x61, 0x6c, 0x69, 0x7a, 0x65, 0x64, 0x2e, 0x68, 0x70, 0x70, 0x00
	.type		__unnamed_1,@object
	.size		__unnamed_1,(.L_0 - __unnamed_1)
__unnamed_1:
        /*0072*/ 	.byte	0x76, 0x6f, 0x69, 0x64, 0x20, 0x63, 0x75, 0x74, 0x6c, 0x61, 0x73, 0x73, 0x3a, 0x3a, 0x67, 0x65
        /* <DEDUP_REMOVED lines=175> */
        /*0b72*/ 	.byte	0x79, 0x5d, 0x00
.L_0:


//--------------------- .nv.shared._ZN7cutlass13device_kernelINS_4gemm6kernel13GemmUniversalIN4cute5tupleIJiiiiEEENS1_10collective13CollectiveMmaINS1_34MainloopSm90TmaGmmaWarpSpecializedILi7ENS5_IJNS4_1CILi1EEESB_SB_EEENS1_35KernelTmaWarpSpecializedCooperativeEEENS5_IJNSA_ILi128EEESF_NSA_ILi32EEEEEEfNS5_IJlSB_lEEEfSI_NS4_8TiledMMAINS4_8MMA_AtomIJNS4_4SM904GMMA30MMA_64x128x8_F32TF32TF32_SS_TNILNSM_7ScaleInE1ELSO_1EEEEEENS4_6LayoutINS5_IJNSA_ILi2EEESB_SB_EEENS5_IJSB_NSA_ILi0EEESU_EEEEENS5_IJNS4_10UnderscoreESX_SX_EEEEENS4_13SM90_TMA_LOADENS4_14ComposedLayoutINS4_7SwizzleILi3ELi4ELi3EEENS4_18smem_ptr_flag_bitsILi32EEENSR_INS5_IJNSA_ILi8EEESG_EEENS5_IJSG_SB_EEEEEEEvNS4_8identityES10_S1A_vS1B_EENS_8epilogue10collective6detail29Sm90TmaWarpSpecializedAdapterINS1E_15DefaultEpilogueINS_10tfloat32_tESI_SI_NS1D_6thread17LinearCombinationIS1I_Li1EffLNS1J_9ScaleType4KindE0ELNS_15FloatRoundStyleE2ES1I_EENS1_15EpilogueDefaultEEEEEvvEEEEvNT_6ParamsE --------------------------
	.section	.nv.shared._ZN7cutlass13device_kernelINS_4gemm6kernel13GemmUniversalIN4cute5tupleIJiiiiEEENS1_10collective13CollectiveMmaINS1_34MainloopSm90TmaGmmaWarpSpecializedILi7ENS5_IJNS4_1CILi1EEESB_SB_EEENS1_35KernelTmaWarpSpecializedCooperativeEEENS5_IJNSA_ILi128EEESF_NSA_ILi32EEEEEEfNS5_IJlSB_lEEEfSI_NS4_8TiledMMAINS4_8MMA_AtomIJNS4_4SM904GMMA30MMA_64x128x8_F32TF32TF32_SS_TNILNSM_7ScaleInE1ELSO_1EEEEEENS4_6LayoutINS5_IJNSA_ILi2EEESB_SB_EEENS5_IJSB_NSA_ILi0EEESU_EEEEENS5_IJNS4_10UnderscoreESX_SX_EEEEENS4_13SM90_TMA_LOADENS4_14ComposedLayoutINS4_7SwizzleILi3ELi4ELi3EEENS4_18smem_ptr_flag_bitsILi32EEENSR_INS5_IJNSA_ILi8EEESG_EEENS5_IJSG_SB_EEEEEEEvNS4_8identityES10_S1A_vS1B_EENS_8epilogue10collective6detail29Sm90TmaWarpSpecializedAdapterINS1E_15DefaultEpilogueINS_10tfloat32_tESI_SI_NS1D_6thread17LinearCombinationIS1I_Li1EffLNS1J_9ScaleType4KindE0ELNS_15FloatRoundStyleE2ES1I_EENS1_15EpilogueDefaultEEEEEvvEEEEvNT_6ParamsE,"aw",@nobits
	.sectionflags	@""
	.align	16
	.zero		1024


//--------------------- .nv.shared.reserved.0     --------------------------
	.section	.nv.shared.reserved.0,"aw",@nobits
	.weak		__nv_reservedSMEM_offset_0_alias
	.size		__nv_reservedSMEM_offset_0_alias, 0, 0
	.other		__nv_reservedSMEM_offset_0_alias,@"STO_CUDA_RESERVED_SHARED STV_DEFAULT"
__nv_reservedSMEM_offset_0_alias:
	.zero		0


//--------------------- .nv.global                --------------------------
	.section	.nv.global,"aw",@nobits
.nv.global:
	.type		_ZN39_INTERNAL_e342319c_4_k_cu_9bf609a1_32094cute1_E,@object
	.size		_ZN39_INTERNAL_e342319c_4_k_cu_9bf609a1_32094cute1_E,(_ZN39_INTERNAL_e342319c_4_k_cu_9bf609a1_32094cuda3std3__45__cpo6cbeginE - _ZN39_INTERNAL_e342319c_4_k_cu_9bf609a1_32094cute1_E)
_ZN39_INTERNAL_e342319c_4_k_cu_9bf609a1_32094cute1_E:
	.zero		1
	.type		_ZN39_INTERNAL_e342319c_4_k_cu_9bf609a1_32094cuda3std3__45__cpo6cbeginE,@object
	.size		_ZN39_INTERNAL_e342319c_4_k_cu_9bf609a1_32094cuda3std3__45__cpo6cbeginE,(_ZN39_INTERNAL_e342319c_4_k_cu_9bf609a1_32094cuda3std3__48in_placeE - _ZN39_INTERNAL_e342319c_4_k_cu_9bf609a1_32094cuda3std3__45__cpo6cbeginE)
_ZN39_INTERNAL_e342319c_4_k_cu_9bf609a1_32094cuda3std3__45__cpo6cbeginE:
	.zero		1
	.type		_ZN39_INTERNAL_e342319c_4_k_cu_9bf609a1_32094cuda3std3__48in_placeE,@object
	.size		_ZN39_INTERNAL_e342319c_4_k_cu_9bf609a1_32094cuda3std3__48in_placeE,(_ZN39_INTERNAL_e342319c_4_k_cu_9bf609a1_32094cuda3std6ranges3__45__cpo9iter_moveE - _ZN39_INTERNAL_e342319c_4_k_cu_9bf609a1_32094cuda3std3__48in_placeE)
_ZN39_INTERNAL_e342319c_4_k_cu_9bf609a1_32094cuda3std3__48in_placeE:
	.zero		1
	.type		_ZN39_INTERNAL_e342319c_4_k_cu_9bf609a1_32094cuda3std6ranges3__45__cpo9iter_moveE,@object
	.size		_ZN39_INTERNAL_e342319c_4_k_cu_9bf609a1_32094cuda3std6ranges3__45__cpo9iter_moveE,(_ZN39_INTERNAL_e342319c_4_k_cu_9bf609a1_32094cuda3std3__45__cpo5beginE - _ZN39_INTERNAL_e342319c_4_k_cu_9bf609a1_32094cuda3std6ranges3__45__cpo9iter_moveE)
_ZN39_INTERNAL_e342319c_4_k_cu_9bf609a1_32094cuda3std6ranges3__45__cpo9iter_moveE:
	.zero		1
	.type		_ZN39_INTERNAL_e342319c_4_k_cu_9bf609a1_32094cuda3std3__45__cpo5beginE,@object
	.size		_ZN39_INTERNAL_e342319c_4_k_cu_9bf609a1_32094cuda3std3__45__cpo5beginE,(_ZN39_INTERNAL_e342319c_4_k_cu_9bf609a1_32094cuda3std3__441_GLOBAL__N__e342319c_4_k_cu_9bf609a1_32096ignoreE - _ZN39_INTERNAL_e342319c_4_k_cu_9bf609a1_32094cuda3std3__45__cpo5beginE)
_ZN39_INTERNAL_e342319c_4_k_cu_9bf609a1_32094cuda3std3__45__cpo5beginE:
	.zero		1
	.type		_ZN39_INTERNAL_e342319c_4_k_cu_9bf609a1_32094cuda3std3__441_GLOBAL__N__e342319c_4_k_cu_9bf609a1_32096ignoreE,@object
	.size		_ZN39_INTERNAL_e342319c_4_k_cu_9bf609a1_32094cuda3std3__441_GLOBAL__N__e342319c_4_k_cu_9bf609a1_32096ignoreE,(_ZN39_INTERNAL_e342319c_4_k_cu_9bf609a1_32094cute7productE - _ZN39_INTERNAL_e342319c_4_k_cu_9bf609a1_32094cuda3std3__441_GLOBAL__N__e342319c_4_k_cu_9bf609a1_32096ignoreE)
_ZN39_INTERNAL_e342319c_4_k_cu_9bf609a1_32094cuda3std3__441_GLOBAL__N__e342319c_4_k_cu_9bf609a1_32096ignoreE:
	.zero		1
	.type		_ZN39_INTERNAL_e342319c_4_k_cu_9bf609a1_32094cute7productE,@object
	.size		_ZN39_INTERNAL_e342319c_4_k_cu_9bf609a1_32094cute7productE,(_ZN39_INTERNAL_e342319c_4_k_cu_9bf609a1_32094cuda3std3__45__cpo3endE - _ZN39_INTERNAL_e342319c_4_k_cu_9bf609a1_32094cute7productE)
_ZN39_INTERNAL_e342319c_4_k_cu_9bf609a1_32094cute7productE:
	.zero		1
	.type		_ZN39_INTERNAL_e342319c_4_k_cu_9bf609a1_32094cuda3std3__45__cpo3endE,@object
	.size		_ZN39_INTERNAL_e342319c_4_k_cu_9bf609a1_32094cuda3std3__45__cpo3endE,(_ZN39_INTERNAL_e342319c_4_k_cu_9bf609a1_32094cuda3std3__419piecewise_constructE - _ZN39_INTERNAL_e342319c_4_k_cu_9bf609a1_32094cuda3std3__45__cpo3endE)
_ZN39_INTERNAL_e342319c_4_k_cu_9bf609a1_32094cuda3std3__45__cpo3endE:
	.zero		1
	.type		_ZN39_INTERNAL_e342319c_4_k_cu_9bf609a1_32094cuda3std3__419piecewise_constructE,@object
	.size		_ZN39_INTERNAL_e342319c_4_k_cu_9bf609a1_32094cuda3std3__419piecewise_constructE,(_ZN39_INTERNAL_e342319c_4_k_cu_9bf609a1_32094cuda3std3__45__cpo4cendE - _ZN39_INTERNAL_e342319c_4_k_cu_9bf609a1_32094cuda3std3__419piecewise_constructE)
_ZN39_INTERNAL_e342319c_4_k_cu_9bf609a1_32094cuda3std3__419piecewise_constructE:
	.zero		1
	.type		_ZN39_INTERNAL_e342319c_4_k_cu_9bf609a1_32094cuda3std3__45__cpo4cendE,@object
	.size		_ZN39_INTERNAL_e342319c_4_k_cu_9bf609a1_32094cuda3std3__45__cpo4cendE,(_ZN39_INTERNAL_e342319c_4_k_cu_9bf609a1_32094cuda3std6ranges3__45__cpo4swapE - _ZN39_INTERNAL_e342319c_4_k_cu_9bf609a1_32094cuda3std3__45__cpo4cendE)
_ZN39_INTERNAL_e342319c_4_k_cu_9bf609a1_32094cuda3std3__45__cpo4cendE:
	.zero		1
	.type		_ZN39_INTERNAL_e342319c_4_k_cu_9bf609a1_32094cuda3std6ranges3__45__cpo4swapE,@object
	.size		_ZN39_INTERNAL_e342319c_4_k_cu_9bf609a1_32094cuda3std6ranges3__45__cpo4swapE,(.L_8 - _ZN39_INTERNAL_e342319c_4_k_cu_9bf609a1_32094cuda3std6ranges3__45__cpo4swapE)
_ZN39_INTERNAL_e342319c_4_k_cu_9bf609a1_32094cuda3std6ranges3__45__cpo4swapE:
	.zero		1
.L_8:


//--------------------- .nv.constant0._ZN7cutlass13device_kernelINS_4gemm6kernel13GemmUniversalIN4cute5tupleIJiiiiEEENS1_10collective13CollectiveMmaINS1_34MainloopSm90TmaGmmaWarpSpecializedILi7ENS5_IJNS4_1CILi1EEESB_SB_EEENS1_35KernelTmaWarpSpecializedCooperativeEEENS5_IJNSA_ILi128EEESF_NSA_ILi32EEEEEEfNS5_IJlSB_lEEEfSI_NS4_8TiledMMAINS4_8MMA_AtomIJNS4_4SM904GMMA30MMA_64x128x8_F32TF32TF32_SS_TNILNSM_7ScaleInE1ELSO_1EEEEEENS4_6LayoutINS5_IJNSA_ILi2EEESB_SB_EEENS5_IJSB_NSA_ILi0EEESU_EEEEENS5_IJNS4_10UnderscoreESX_SX_EEEEENS4_13SM90_TMA_LOADENS4_14ComposedLayoutINS4_7SwizzleILi3ELi4ELi3EEENS4_18smem_ptr_flag_bitsILi32EEENSR_INS5_IJNSA_ILi8EEESG_EEENS5_IJSG_SB_EEEEEEEvNS4_8identityES10_S1A_vS1B_EENS_8epilogue10collective6detail29Sm90TmaWarpSpecializedAdapterINS1E_15DefaultEpilogueINS_10tfloat32_tESI_SI_NS1D_6thread17LinearCombinationIS1I_Li1EffLNS1J_9ScaleType4KindE0ELNS_15FloatRoundStyleE2ES1I_EENS1_15EpilogueDefaultEEEEEvvEEEEvNT_6ParamsE --------------------------
	.section	.nv.constant0._ZN7cutlass13device_kernelINS_4gemm6kernel13GemmUniversalIN4cute5tupleIJiiiiEEENS1_10collective13CollectiveMmaINS1_34MainloopSm90TmaGmmaWarpSpecializedILi7ENS5_IJNS4_1CILi1EEESB_SB_EEENS1_35KernelTmaWarpSpecializedCooperativeEEENS5_IJNSA_ILi128EEESF_NSA_ILi32EEEEEEfNS5_IJlSB_lEEEfSI_NS4_8TiledMMAINS4_8MMA_AtomIJNS4_4SM904GMMA30MMA_64x128x8_F32TF32TF32_SS_TNILNSM_7ScaleInE1ELSO_1EEEEEENS4_6LayoutINS5_IJNSA_ILi2EEESB_SB_EEENS5_IJSB_NSA_ILi0EEESU_EEEEENS5_IJNS4_10UnderscoreESX_SX_EEEEENS4_13SM90_TMA_LOADENS4_14ComposedLayoutINS4_7SwizzleILi3ELi4ELi3EEENS4_18smem_ptr_flag_bitsILi32EEENSR_INS5_IJNSA_ILi8EEESG_EEENS5_IJSG_SB_EEEEEEEvNS4_8identityES10_S1A_vS1B_EENS_8epilogue10collective6detail29Sm90TmaWarpSpecializedAdapterINS1E_15DefaultEpilogueINS_10tfloat32_tESI_SI_NS1D_6thread17LinearCombinationIS1I_Li1EffLNS1J_9ScaleType4KindE0ELNS_15FloatRoundStyleE2ES1I_EENS1_15EpilogueDefaultEEEEEvvEEEEvNT_6ParamsE,"a",@progbits
	.sectionflags	@""
	.align	4
.nv.constant0._ZN7cutlass13device_kernelINS_4gemm6kernel13GemmUniversalIN4cute5tupleIJiiiiEEENS1_10collective13CollectiveMmaINS1_34MainloopSm90TmaGmmaWarpSpecializedILi7ENS5_IJNS4_1CILi1EEESB_SB_EEENS1_35KernelTmaWarpSpecializedCooperativeEEENS5_IJNSA_ILi128EEESF_NSA_ILi32EEEEEEfNS5_IJlSB_lEEEfSI_NS4_8TiledMMAINS4_8MMA_AtomIJNS4_4SM904GMMA30MMA_64x128x8_F32TF32TF32_SS_TNILNSM_7ScaleInE1ELSO_1EEEEEENS4_6LayoutINS5_IJNSA_ILi2EEESB_SB_EEENS5_IJSB_NSA_ILi0EEESU_EEEEENS5_IJNS4_10UnderscoreESX_SX_EEEEENS4_13SM90_TMA_LOADENS4_14ComposedLayoutINS4_7SwizzleILi3ELi4ELi3EEENS4_18smem_ptr_flag_bitsILi32EEENSR_INS5_IJNSA_ILi8EEESG_EEENS5_IJSG_SB_EEEEEEEvNS4_8identityES10_S1A_vS1B_EENS_8epilogue10collective6detail29Sm90TmaWarpSpecializedAdapterINS1E_15DefaultEpilogueINS_10tfloat32_tESI_SI_NS1D_6thread17LinearCombinationIS1I_Li1EffLNS1J_9ScaleType4KindE0ELNS_15FloatRoundStyleE2ES1I_EENS1_15EpilogueDefaultEEEEEvvEEEEvNT_6ParamsE:
	.zero		1664


//--------------------- SYMBOLS --------------------------

	.type		.nv.reservedSmem.offset0,@object
	.size		.nv.reservedSmem.offset0,0x4
	.type		__assertfail,@function
